def attn_fwd(
    Q,
    K,
    V,
    Out,
    Lse,
    sm_scale,
    stride_qz,
    stride_qh,
    stride_qm,
    stride_qk,
    stride_kz,
    stride_kh,
    stride_kn,
    stride_kk,
    stride_vz,
    stride_vh,
    stride_vn,
    stride_vk,
    stride_oz,
    stride_oh,
    stride_om,
    stride_ok,
    seqlen_q,
    seqlen_k,
    BLOCK_M: tl.constexpr,
    BLOCK_N: tl.constexpr,
    HEAD_DIM: tl.constexpr,
    CAUSAL: tl.constexpr,
):
    start_m = tl.program_id(0)
    off_hz = tl.program_id(1)
    q_off = off_hz * stride_qh
    k_off = off_hz * stride_kh
    v_off = off_hz * stride_vh
    offs_m = start_m * BLOCK_M + tl.arange(0, BLOCK_M)
    offs_d = tl.arange(0, HEAD_DIM)
    offs_n = tl.arange(0, BLOCK_N)
    q_ptrs = Q + q_off + offs_m[:, None] * stride_qm + offs_d[None, :] * stride_qk
    k_ptrs = K + k_off + offs_d[:, None] * stride_kk + offs_n[None, :] * stride_kn
    v_ptrs = V + v_off + offs_n[:, None] * stride_vn + offs_d[None, :] * stride_vk
    m_i = tl.full([BLOCK_M], float("-inf"), dtype=tl.float32)
    l_i = tl.zeros([BLOCK_M], dtype=tl.float32) + 1.0
    acc = tl.zeros([BLOCK_M, HEAD_DIM], dtype=tl.float32)
    q = tl.load(q_ptrs)
    acc, l_i, m_i = _attn_fwd_inner(
        acc,
        l_i,
        m_i,
        q,
        k_ptrs,
        v_ptrs,
        sm_scale,
        stride_kn,
        stride_vn,
        start_m,
        seqlen_k,
        BLOCK_M,
        BLOCK_N,
        HEAD_DIM,
        CAUSAL,
    )
    acc = acc / l_i[:, None]
    lse = m_i + tl.math.log2(l_i) / 1.4426950408889634
    o_ptrs = (
        Out
        + off_hz * stride_oh
        + offs_m[:, None] * stride_om
        + offs_d[None, :] * stride_ok
    )
    tl.store(o_ptrs, acc.to(Out.dtype.element_ty))
    tl.store(Lse + off_hz * seqlen_q + offs_m, lse)

# config = {"BLOCK_M": 128, "BLOCK_N": 128, "HEAD_DIM": 64, "arch": "sm_100", "causal": true, "dtype": "fp8e4m3", "num_stages": 4, "num_warps": 8}
# arch = sm_100


// ===== COMPILED SASS (sm_100a) =====

	.target	sm_100a

	.elftype	@"ET_EXEC"


//--------------------- .note.nv.tkinfo           --------------------------
	.section	.note.nv.tkinfo,"",@"SHT_NOTE"
	.sectionflags	@"SHF_NOTE_NV_TKINFO"
	.tkinfo
        /*0018*/ 	.word	0x00000081
        /*0030*/ 	.string	""
        /*0030*/ 	.string	"ptxas-blackwell"
        /*0030*/ 	.string	"Cuda compilation tools, release 12.9, V12.9.86"
        /*0030*/ 	.string	"Build cuda_12.9.r12.9/compiler.36037853_0"
        /*0030*/ 	.string	"-v  -suppress-debug-info  -lineinfo  -arch sm_100a "



//--------------------- .note.nv.cuver            --------------------------
	.section	.note.nv.cuver,"",@"SHT_NOTE"
	.sectionflags	@"SHF_NOTE_NV_CUVER"
        /*0018*/ 	.short	0x0001
        /*001a*/ 	.short	0x0064
        /*001c*/ 	.short	0x0001
        /*001e*/ 	.short	0x0000
        /*0020*/ 	.short	0x0001
        /*0022*/ 	.short	0x0000


//--------------------- .nv.info                  --------------------------
	.section	.nv.info,"",@"SHT_CUDA_INFO"
	.align	4


	//----- nvinfo : EIATTR_REGCOUNT
	.align		4
        /*0000*/ 	.byte	0x04, 0x2f
        /*0002*/ 	.short	(.L_5 - .L_4)
	.align		4
.L_4:
        /*0004*/ 	.word	index@(attn_fwd)
        /*0008*/ 	.word	0x000000fe


	//----- nvinfo : EIATTR_FRAME_SIZE
	.align		4
.L_5:
        /*000c*/ 	.byte	0x04, 0x11
        /*000e*/ 	.short	(.L_7 - .L_6)
	.align		4
.L_6:
        /*0010*/ 	.word	index@($__internal_2_$__cuda_sm10x_tcgen05_guardrail_trap_unallocated_columns_being_dealloced)
        /*0014*/ 	.word	0x00000000


	//----- nvinfo : EIATTR_FRAME_SIZE
	.align		4
.L_7:
        /*0018*/ 	.byte	0x04, 0x11
        /*001a*/ 	.short	(.L_9 - .L_8)
	.align		4
.L_8:
        /*001c*/ 	.word	index@($__internal_1_$__cuda_sm10x_tcgen05_guardrail_trap_phase_invalid_during_alloc)
        /*0020*/ 	.word	0x00000000


	//----- nvinfo : EIATTR_FRAME_SIZE
	.align		4
.L_9:
        /*0024*/ 	.byte	0x04, 0x11
        /*0026*/ 	.short	(.L_11 - .L_10)
	.align		4
.L_10:
        /*0028*/ 	.word	index@($__internal_0_$__cuda_sm10x_tcgen05_guardrail_trap_col_being_dealloced_not_returned_by_alloc)
        /*002c*/ 	.word	0x00000000


	//----- nvinfo : EIATTR_FRAME_SIZE
	.align		4
.L_11:
        /*0030*/ 	.byte	0x04, 0x11
        /*0032*/ 	.short	(.L_13 - .L_12)
	.align		4
.L_12:
        /*0034*/ 	.word	index@(attn_fwd)
        /*0038*/ 	.word	0x00000000


	//----- nvinfo : EIATTR_MIN_STACK_SIZE
	.align		4
.L_13:
        /*003c*/ 	.byte	0x04, 0x12
        /*003e*/ 	.short	(.L_15 - .L_14)
	.align		4
.L_14:
        /*0040*/ 	.word	index@(attn_fwd)
        /*0044*/ 	.word	0x00000000
.L_15:


//--------------------- .nv.info.attn_fwd         --------------------------
	.section	.nv.info.attn_fwd,"",@"SHT_CUDA_INFO"
	.sectionflags	@""
	.align	4


	//----- nvinfo : EIATTR_CUDA_API_VERSION
	.align		4
        /*0000*/ 	.byte	0x04, 0x37
        /*0002*/ 	.short	(.L_17 - .L_16)
.L_16:
        /*0004*/ 	.word	0x00000081


	//----- nvinfo : EIATTR_KPARAM_INFO
	.align		4
.L_17:
        /*0008*/ 	.byte	0x04, 0x17
        /*000a*/ 	.short	(.L_19 - .L_18)
.L_18:
        /*000c*/ 	.word	0x00000000
        /*0010*/ 	.short	0x0019
        /*0012*/ 	.short	0x0080
        /*0014*/ 	.byte	0x00, 0xf4, 0x21, 0x00


	//----- nvinfo : EIATTR_KPARAM_INFO
	.align		4
.L_19:
        /*0018*/ 	.byte	0x04, 0x17
        /*001a*/ 	.short	(.L_21 - .L_20)
.L_20:
        /*001c*/ 	.word	0x00000000
        /*0020*/ 	.short	0x0018
        /*0022*/ 	.short	0x0078
        /*0024*/ 	.byte	0x00, 0xf4, 0x21, 0x00


	//----- nvinfo : EIATTR_KPARAM_INFO
	.align		4
.L_21:
        /*0028*/ 	.byte	0x04, 0x17
        /*002a*/ 	.short	(.L_23 - .L_22)
.L_22:
        /*002c*/ 	.word	0x00000000
        /*0030*/ 	.short	0x0017
        /*0032*/ 	.short	0x0070
        /*0034*/ 	.byte	0x00, 0xf0, 0x11, 0x00


	//----- nvinfo : EIATTR_KPARAM_INFO
	.align		4
.L_23:
        /*0038*/ 	.byte	0x04, 0x17
        /*003a*/ 	.short	(.L_25 - .L_24)
.L_24:
        /*003c*/ 	.word	0x00000000
        /*0040*/ 	.short	0x0016
        /*0042*/ 	.short	0x006c
        /*0044*/ 	.byte	0x00, 0xf0, 0x11, 0x00


	//----- nvinfo : EIATTR_KPARAM_INFO
	.align		4
.L_25:
        /*0048*/ 	.byte	0x04, 0x17
        /*004a*/ 	.short	(.L_27 - .L_26)
.L_26:
        /*004c*/ 	.word	0x00000000
        /*0050*/ 	.short	0x0015
        /*0052*/ 	.short	0x0068
        /*0054*/ 	.byte	0x00, 0xf0, 0x11, 0x00


	//----- nvinfo : EIATTR_KPARAM_INFO
	.align		4
.L_27:
        /*0058*/ 	.byte	0x04, 0x17
        /*005a*/ 	.short	(.L_29 - .L_28)
.L_28:
        /*005c*/ 	.word	0x00000000
        /*0060*/ 	.short	0x0014
        /*0062*/ 	.short	0x0064
        /*0064*/ 	.byte	0x00, 0xf0, 0x11, 0x00


	//----- nvinfo : EIATTR_KPARAM_INFO
	.align		4
.L_29:
        /*0068*/ 	.byte	0x04, 0x17
        /*006a*/ 	.short	(.L_31 - .L_30)
.L_30:
        /*006c*/ 	.word	0x00000000
        /*0070*/ 	.short	0x0013
        /*0072*/ 	.short	0x0060
        /*0074*/ 	.byte	0x00, 0xf0, 0x11, 0x00


	//----- nvinfo : EIATTR_KPARAM_INFO
	.align		4
.L_31:
        /*0078*/ 	.byte	0x04, 0x17
        /*007a*/ 	.short	(.L_33 - .L_32)
.L_32:
        /*007c*/ 	.word	0x00000000
        /*0080*/ 	.short	0x0012
        /*0082*/ 	.short	0x005c
        /*0084*/ 	.byte	0x00, 0xf0, 0x11, 0x00


	//----- nvinfo : EIATTR_KPARAM_INFO
	.align		4
.L_33:
        /*0088*/ 	.byte	0x04, 0x17
        /*008a*/ 	.short	(.L_35 - .L_34)
.L_34:
        /*008c*/ 	.word	0x00000000
        /*0090*/ 	.short	0x0011
        /*0092*/ 	.short	0x0058
        /*0094*/ 	.byte	0x00, 0xf0, 0x11, 0x00


	//----- nvinfo : EIATTR_KPARAM_INFO
	.align		4
.L_35:
        /*0098*/ 	.byte	0x04, 0x17
        /*009a*/ 	.short	(.L_37 - .L_36)
.L_36:
        /*009c*/ 	.word	0x00000000
        /*00a0*/ 	.short	0x0010
        /*00a2*/ 	.short	0x0054
        /*00a4*/ 	.byte	0x00, 0xf0, 0x11, 0x00


	//----- nvinfo : EIATTR_KPARAM_INFO
	.align		4
.L_37:
        /*00a8*/ 	.byte	0x04, 0x17
        /*00aa*/ 	.short	(.L_39 - .L_38)
.L_38:
        /*00ac*/ 	.word	0x00000000
        /*00b0*/ 	.short	0x000f
        /*00b2*/ 	.short	0x0050
        /*00b4*/ 	.byte	0x00, 0xf0, 0x11, 0x00


	//----- nvinfo : EIATTR_KPARAM_INFO
	.align		4
.L_39:
        /*00b8*/ 	.byte	0x04, 0x17
        /*00ba*/ 	.short	(.L_41 - .L_40)
.L_40:
        /*00bc*/ 	.word	0x00000000
        /*00c0*/ 	.short	0x000e
        /*00c2*/ 	.short	0x004c
        /*00c4*/ 	.byte	0x00, 0xf0, 0x11, 0x00


	//----- nvinfo : EIATTR_KPARAM_INFO
	.align		4
.L_41:
        /*00c8*/ 	.byte	0x04, 0x17
        /*00ca*/ 	.short	(.L_43 - .L_42)
.L_42:
        /*00cc*/ 	.word	0x00000000
        /*00d0*/ 	.short	0x000d
        /*00d2*/ 	.short	0x0048
        /*00d4*/ 	.byte	0x00, 0xf0, 0x11, 0x00


	//----- nvinfo : EIATTR_KPARAM_INFO
	.align		4
.L_43:
        /*00d8*/ 	.byte	0x04, 0x17
        /*00da*/ 	.short	(.L_45 - .L_44)
.L_44:
        /*00dc*/ 	.word	0x00000000
        /*00e0*/ 	.short	0x000c
        /*00e2*/ 	.short	0x0044
        /*00e4*/ 	.byte	0x00, 0xf0, 0x11, 0x00


	//----- nvinfo : EIATTR_KPARAM_INFO
	.align		4
.L_45:
        /*00e8*/ 	.byte	0x04, 0x17
        /*00ea*/ 	.short	(.L_47 - .L_46)
.L_46:
        /*00ec*/ 	.word	0x00000000
        /*00f0*/ 	.short	0x000b
        /*00f2*/ 	.short	0x0040
        /*00f4*/ 	.byte	0x00, 0xf0, 0x11, 0x00


	//----- nvinfo : EIATTR_KPARAM_INFO
	.align		4
.L_47:
        /*00f8*/ 	.byte	0x04, 0x17
        /*00fa*/ 	.short	(.L_49 - .L_48)
.L_48:
        /*00fc*/ 	.word	0x00000000
        /*0100*/ 	.short	0x000a
        /*0102*/ 	.short	0x003c
        /*0104*/ 	.byte	0x00, 0xf0, 0x11, 0x00


	//----- nvinfo : EIATTR_KPARAM_INFO
	.align		4
.L_49:
        /*0108*/ 	.byte	0x04, 0x17
        /*010a*/ 	.short	(.L_51 - .L_50)
.L_50:
        /*010c*/ 	.word	0x00000000
        /*0110*/ 	.short	0x0009
        /*0112*/ 	.short	0x0038
        /*0114*/ 	.byte	0x00, 0xf0, 0x11, 0x00


	//----- nvinfo : EIATTR_KPARAM_INFO
	.align		4
.L_51:
        /*0118*/ 	.byte	0x04, 0x17
        /*011a*/ 	.short	(.L_53 - .L_52)
.L_52:
        /*011c*/ 	.word	0x00000000
        /*0120*/ 	.short	0x0008
        /*0122*/ 	.short	0x0034
        /*0124*/ 	.byte	0x00, 0xf0, 0x11, 0x00


	//----- nvinfo : EIATTR_KPARAM_INFO
	.align		4
.L_53:
        /*0128*/ 	.byte	0x04, 0x17
        /*012a*/ 	.short	(.L_55 - .L_54)
.L_54:
        /*012c*/ 	.word	0x00000000
        /*0130*/ 	.short	0x0007
        /*0132*/ 	.short	0x0030
        /*0134*/ 	.byte	0x00, 0xf0, 0x11, 0x00


	//----- nvinfo : EIATTR_KPARAM_INFO
	.align		4
.L_55:
        /*0138*/ 	.byte	0x04, 0x17
        /*013a*/ 	.short	(.L_57 - .L_56)
.L_56:
        /*013c*/ 	.word	0x00000000
        /*0140*/ 	.short	0x0006
        /*0142*/ 	.short	0x002c
        /*0144*/ 	.byte	0x00, 0xf0, 0x11, 0x00


	//----- nvinfo : EIATTR_KPARAM_INFO
	.align		4
.L_57:
        /*0148*/ 	.byte	0x04, 0x17
        /*014a*/ 	.short	(.L_59 - .L_58)
.L_58:
        /*014c*/ 	.word	0x00000000
        /*0150*/ 	.short	0x0005
        /*0152*/ 	.short	0x0028
        /*0154*/ 	.byte	0x00, 0xf0, 0x11, 0x00


	//----- nvinfo : EIATTR_KPARAM_INFO
	.align		4
.L_59:
        /*0158*/ 	.byte	0x04, 0x17
        /*015a*/ 	.short	(.L_61 - .L_60)
.L_60:
        /*015c*/ 	.word	0x00000000
        /*0160*/ 	.short	0x0004
        /*0162*/ 	.short	0x0020
        /*0164*/ 	.byte	0x00, 0xf4, 0x21, 0x00


	//----- nvinfo : EIATTR_KPARAM_INFO
	.align		4
.L_61:
        /*0168*/ 	.byte	0x04, 0x17
        /*016a*/ 	.short	(.L_63 - .L_62)
.L_62:
        /*016c*/ 	.word	0x00000000
        /*0170*/ 	.short	0x0003
        /*0172*/ 	.short	0x0018
        /*0174*/ 	.byte	0x00, 0xf4, 0x21, 0x00


	//----- nvinfo : EIATTR_KPARAM_INFO
	.align		4
.L_63:
        /*0178*/ 	.byte	0x04, 0x17
        /*017a*/ 	.short	(.L_65 - .L_64)
.L_64:
        /*017c*/ 	.word	0x00000000
        /*0180*/ 	.short	0x0002
        /*0182*/ 	.short	0x0010
        /*0184*/ 	.byte	0x00, 0xf4, 0x21, 0x00


	//----- nvinfo : EIATTR_KPARAM_INFO
	.align		4
.L_65:
        /*0188*/ 	.byte	0x04, 0x17
        /*018a*/ 	.short	(.L_67 - .L_66)
.L_66:
        /*018c*/ 	.word	0x00000000
        /*0190*/ 	.short	0x0001
        /*0192*/ 	.short	0x0008
        /*0194*/ 	.byte	0x00, 0xf4, 0x21, 0x00


	//----- nvinfo : EIATTR_KPARAM_INFO
	.align		4
.L_67:
        /*0198*/ 	.byte	0x04, 0x17
        /*019a*/ 	.short	(.L_69 - .L_68)
.L_68:
        /*019c*/ 	.word	0x00000000
        /*01a0*/ 	.short	0x0000
        /*01a2*/ 	.short	0x0000
        /*01a4*/ 	.byte	0x00, 0xf4, 0x21, 0x00


	//----- nvinfo : EIATTR_AT_ENTRY_FRAGMENTS
	.align		4
.L_69:
        /*01a8*/ 	.byte	0x04, 0x4f
        /*01aa*/ 	.short	(.L_71 - .L_70)


	//   ....[0]....
.L_70:
        /*01ac*/ 	.word	0x00000004


	//----- nvinfo : EIATTR_RESERVED_SMEM_USED
	.align		4
.L_71:
        /*01b0*/ 	.byte	0x01, 0x41
	.zero		2


	//----- nvinfo : EIATTR_SPARSE_MMA_MASK
	.align		4
        /*01b4*/ 	.byte	0x03, 0x50
        /*01b6*/ 	.short	0x0000


	//----- nvinfo : EIATTR_TCGEN05_1CTA_USED
	.align		4
        /*01b8*/ 	.byte	0x01, 0x51
	.zero		2


	//----- nvinfo : EIATTR_MAXREG_COUNT
	.align		4
        /*01bc*/ 	.byte	0x03, 0x1b
        /*01be*/ 	.short	0x00ff


	//----- nvinfo : EIATTR_NUM_BARRIERS
	.align		4
        /*01c0*/ 	.byte	0x02, 0x4c
        /*01c2*/ 	.byte	0x01
	.zero		1


	//----- nvinfo : EIATTR_INT_WARP_WIDE_INSTR_OFFSETS
	.align		4
        /*01c4*/ 	.byte	0x04, 0x31
        /*01c6*/ 	.short	(.L_73 - .L_72)


	//   ....[0]....
.L_72:
        /*01c8*/ 	.word	0x00000fb0


	//   ....[1]....
        /*01cc*/ 	.word	0x00000fe0


	//   ....[2]....
        /*01d0*/ 	.word	0x00001e20


	//   ....[3]....
        /*01d4*/ 	.word	0x00001ea0


	//   ....[4]....
        /*01d8*/ 	.word	0x000064a0


	//   ....[5]....
        /*01dc*/ 	.word	0x0000c880


	//   ....[6]....
        /*01e0*/ 	.word	0x0000c8d0


	//----- nvinfo : EIATTR_COOP_GROUP_MASK_REGIDS
	.align		4
.L_73:
        /*01e4*/ 	.byte	0x04, 0x29
        /*01e6*/ 	.short	(.L_75 - .L_74)


	//   ....[0]....
.L_74:
        /*01e8*/ 	.word	0xffffffff


	//   ....[1]....
        /*01ec*/ 	.word	0xffffffff


	//   ....[2]....
        /*01f0*/ 	.word	0xffffffff


	//   ....[3]....
        /*01f4*/ 	.word	0xffffffff


	//   ....[4]....
        /*01f8*/ 	.word	0xffffffff


	//   ....[5]....
        /*01fc*/ 	.word	0xffffffff


	//   ....[6]....
        /*0200*/ 	.word	0xffffffff


	//   ....[7]....
        /*0204*/ 	.word	0xffffffff


	//----- nvinfo : EIATTR_COOP_GROUP_INSTR_OFFSETS
	.align		4
.L_75:
        /*0208*/ 	.byte	0x04, 0x28
        /*020a*/ 	.short	(.L_77 - .L_76)


	//   ....[0]....
.L_76:
        /*020c*/ 	.word	0x00000060


	//   ....[1]....
        /*0210*/ 	.word	0x00000320


	//   ....[2]....
        /*0214*/ 	.word	0x00003610


	//   ....[3]....
        /*0218*/ 	.word	0x00005620


	//   ....[4]....
        /*021c*/ 	.word	0x00008960


	//   ....[5]....
        /*0220*/ 	.word	0x00009af0


	//   ....[6]....
        /*0224*/ 	.word	0x0000c710


	//   ....[7]....
        /*0228*/ 	.word	0x0000c980


	//----- nvinfo : EIATTR_VRC_CTA_INIT_COUNT
	.align		4
.L_77:
        /*022c*/ 	.byte	0x02, 0x4a
        /*022e*/ 	.byte	0x80
	.zero		1


	//----- nvinfo : EIATTR_MBARRIER_INSTR_OFFSETS
	.align		4
        /*0230*/ 	.byte	0x04, 0x39
        /*0232*/ 	.short	(.L_79 - .L_78)


	//   ....[0]....
.L_78:
        /*0234*/ 	.word	0x000017d0
        /*0238*/ 	.word	0x000000ff
        /*023c*/ 	.word	0x00000000
        /*0240*/ 	.short	0x0100
        /*0242*/ 	.byte	0x14
	.zero		1


	//   ....[1]....
        /*0244*/ 	.word	0x00001e90
        /*0248*/ 	.word	0x000000ff
        /*024c*/ 	.word	0x0000c008
        /*0250*/ 	.short	0x0100
        /*0252*/ 	.byte	0x0d
	.zero		1


	//   ....[2]....
        /*0254*/ 	.word	0x000020e0
        /*0258*/ 	.word	0x000000ff
        /*025c*/ 	.word	0x00008000
        /*0260*/ 	.short	0x0100
        /*0262*/ 	.byte	0x0d
	.zero		1


	//   ....[3]....
        /*0264*/ 	.word	0x000022d0
        /*0268*/ 	.word	0x000000ff
        /*026c*/ 	.word	0x00008000
        /*0270*/ 	.short	0x010a
        /*0272*/ 	.byte	0x0d
	.zero		1


	//   ....[4]....
        /*0274*/ 	.word	0x00002410
        /*0278*/ 	.word	0x000000ff
        /*027c*/ 	.word	0x00008000
        /*0280*/ 	.short	0x0108
        /*0282*/ 	.byte	0x0d
	.zero		1


	//   ....[5]....
        /*0284*/ 	.word	0x000067f0
        /*0288*/ 	.word	0x000000ff
        /*028c*/ 	.word	0x0000c010
        /*0290*/ 	.short	0x0100
        /*0292*/ 	.byte	0x0d
	.zero		1


	//   ....[6]....
        /*0294*/ 	.word	0x00006a80
        /*0298*/ 	.word	0x000000ff
        /*029c*/ 	.word	0x0000c010
        /*02a0*/ 	.short	0x010a
        /*02a2*/ 	.byte	0x0d
	.zero		1


	//   ....[7]....
        /*02a4*/ 	.word	0x00008970
        /*02a8*/ 	.word	0x000000ff
        /*02ac*/ 	.word	0x0000c010
        /*02b0*/ 	.short	0x0108
        /*02b2*/ 	.byte	0x0d
	.zero		1


	//   ....[8]....
        /*02b4*/ 	.word	0x00009930
        /*02b8*/ 	.word	0x000000ff
        /*02bc*/ 	.word	0x00000000
        /*02c0*/ 	.short	0x010a
        /*02c2*/ 	.byte	0x14
	.zero		1


	//   ....[9]....
        /*02c4*/ 	.word	0x0000abf0
        /*02c8*/ 	.word	0x000000ff
        /*02cc*/ 	.word	0x00000000
        /*02d0*/ 	.short	0x010a
        /*02d2*/ 	.byte	0x14
	.zero		1


	//   ....[10]....
        /*02d4*/ 	.word	0x0000acf0
        /*02d8*/ 	.word	0x000000ff
        /*02dc*/ 	.word	0x0000c000
        /*02e0*/ 	.short	0x0108
        /*02e2*/ 	.byte	0x0d
	.zero		1


	//   ....[11]....
        /*02e4*/ 	.word	0x0000ad20
        /*02e8*/ 	.word	0x000000ff
        /*02ec*/ 	.word	0x0000c008
        /*02f0*/ 	.short	0x0108
        /*02f2*/ 	.byte	0x0d
	.zero		1


	//   ....[12]....
        /*02f4*/ 	.word	0x0000c9a0
        /*02f8*/ 	.word	0x000000ff
        /*02fc*/ 	.word	0x00008000
        /*0300*/ 	.short	0x010a
        /*0302*/ 	.byte	0x0d
	.zero		1


	//   ....[13]....
        /*0304*/ 	.word	0x0000c9d0
        /*0308*/ 	.word	0x000000ff
        /*030c*/ 	.word	0x0000c010
        /*0310*/ 	.short	0x010a
        /*0312*/ 	.byte	0x0d
	.zero		1


	//   ....[14]....
        /*0314*/ 	.word	0x0000ca10
        /*0318*/ 	.word	0x000000ff
        /*031c*/ 	.word	0x00000000
        /*0320*/ 	.short	0x010a
        /*0322*/ 	.byte	0x14
	.zero		1


	//   ....[15]....
        /*0324*/ 	.word	0x0000ca40
        /*0328*/ 	.word	0x000000ff
        /*032c*/ 	.word	0x00000000
        /*0330*/ 	.short	0x010a
        /*0332*/ 	.byte	0x14
	.zero		1


	//----- nvinfo : EIATTR_NUM_MBARRIERS
	.align		4
.L_79:
        /*0334*/ 	.byte	0x03, 0x38
        /*0336*/ 	.short	0xffff


	//----- nvinfo : EIATTR_EXIT_INSTR_OFFSETS
	.align		4
        /*0338*/ 	.byte	0x04, 0x1c
        /*033a*/ 	.short	(.L_81 - .L_80)


	//   ....[0]....
.L_80:
        /*033c*/ 	.word	0x0000c990


	//----- nvinfo : EIATTR_REQNTID
	.align		4
.L_81:
        /*0340*/ 	.byte	0x04, 0x10
        /*0342*/ 	.short	(.L_83 - .L_82)
.L_82:
        /*0344*/ 	.word	0x00000100
        /*0348*/ 	.word	0x00000001
        /*034c*/ 	.word	0x00000001


	//----- nvinfo : EIATTR_CRS_STACK_SIZE
	.align		4
.L_83:
        /*0350*/ 	.byte	0x04, 0x1e
        /*0352*/ 	.short	(.L_85 - .L_84)
.L_84:
        /*0354*/ 	.word	0x00000000


	//----- nvinfo : EIATTR_CBANK_PARAM_SIZE
	.align		4
.L_85:
        /*0358*/ 	.byte	0x03, 0x19
        /*035a*/ 	.short	0x0088


	//----- nvinfo : EIATTR_PARAM_CBANK
	.align		4
        /*035c*/ 	.byte	0x04, 0x0a
        /*035e*/ 	.short	(.L_87 - .L_86)
	.align		4
.L_86:
        /*0360*/ 	.word	index@(.nv.constant0.attn_fwd)
        /*0364*/ 	.short	0x0380
        /*0366*/ 	.short	0x0088


	//----- nvinfo : EIATTR_SW_WAR
	.align		4
.L_87:
        /*0368*/ 	.byte	0x04, 0x36
        /*036a*/ 	.short	(.L_89 - .L_88)
.L_88:
        /*036c*/ 	.word	0x00000008
.L_89:


//--------------------- .nv.compat                --------------------------
	.section	.nv.compat,"",@"SHT_CUDA_COMPAT_INFO"
	.align	4
        /*0000*/ 	.byte	0x02, 0x02, 0x02, 0x00, 0x02, 0x05, 0x05, 0x00, 0x02, 0x03, 0x00, 0x00, 0x02, 0x06, 0x01, 0x00


//--------------------- .nv.callgraph             --------------------------
	.section	.nv.callgraph,"",@"SHT_CUDA_CALLGRAPH"
	.align	4
	.sectionentsize	8
	.align		4
        /*0000*/ 	.word	0x00000000
	.align		4
        /*0004*/ 	.word	0xffffffff
	.align		4
        /*0008*/ 	.word	0x00000000
	.align		4
        /*000c*/ 	.word	0xfffffffe
	.align		4
        /*0010*/ 	.word	0x00000000
	.align		4
        /*0014*/ 	.word	0xfffffffd
	.align		4
        /*0018*/ 	.word	0x00000000
	.align		4
        /*001c*/ 	.word	0xfffffffc


//--------------------- .nv.constant4             --------------------------
	.section	.nv.constant4,"a",@progbits
	.align	8
	.align		8
.nv.constant4:
        /*0000*/ 	.dword	_$_str


//--------------------- .text.attn_fwd            --------------------------
	.section	.text.attn_fwd,"ax",@progbits
	.align	128
        .global         attn_fwd
        .type           attn_fwd,@function
        .size           attn_fwd,(.L_x_27 - attn_fwd)
        .other          attn_fwd,@"STO_CUDA_ENTRY STV_DEFAULT"
attn_fwd:
.text.attn_fwd:
[----:B------:R-:W0:Y:S01]  /*0000*/  LDC R1, c[0x0][0x37c] ;  /* 0x0000df00ff017b82 */ /* 0x000e220000000800 */
[----:B------:R-:W1:Y:S02]  /*0010*/  S2R R0, SR_TID.X ;  /* 0x0000000000007919 */ /* 0x000e640000002100 */
[----:B-1----:R-:W-:-:S13]  /*0020*/  ISETP.GE.U32.AND P0, PT, R0, 0x20, PT ;  /* 0x000000200000780c */ /* 0x002fda0003f06070 */
[----:B------:R-:W-:Y:S02]  /*0030*/  VOTEU.ANY UP1, P0 ;  /* 0x0000000000ff7886 */ /* 0x000fe40000020100 */
[----:B0-----:R-:W-:Y:S05]  /*0040*/  BRA.U UP1, `(.L_x_0) ;  /* 0x0000000101b87547 */ /* 0x001fea000b800000 */
[----:B------:R-:W0:Y:S01]  /*0050*/  S2UR UR6, SR_CgaCtaId ;  /* 0x00000000000679c3 */ /* 0x000e220000008800 */
[----:B------:R-:W-:Y:S01]  /*0060*/  NOP ;  /* 0x0000000000007918 */ /* 0x000fe20000000000 */
[----:B------:R-:W-:Y:S02]  /*0070*/  UMOV UR4, 0x40 ;  /* 0x0000004000047882 */ /* 0x000fe40000000000 */
[----:B0-----:R-:W-:-:S09]  /*0080*/  ULEA UR4, UR6, UR4, 0x18 ;  /* 0x0000000406047291 */ /* 0x001fd2000f8ec0ff */
[----:B------:R-:W0:Y:S01]  /*0090*/  LDS.U8 R2, [UR4] ;  /* 0x00000004ff027984 */ /* 0x000e220008000000 */
[----:B------:R-:W-:Y:S02]  /*00a0*/  UMOV UR4, 0x400 ;  /* 0x0000040000047882 */ /* 0x000fe40000000000 */
[----:B------:R-:W-:Y:S01]  /*00b0*/  ULEA UR4, UR6, UR4, 0x18 ;  /* 0x0000000406047291 */ /* 0x000fe2000f8ec0ff */
[----:B0-----:R-:W-:-:S13]  /*00c0*/  ISETP.NE.AND P0, PT, R2, RZ, PT ;  /* 0x000000ff0200720c */ /* 0x001fda0003f05270 */
[----:B------:R-:W-:Y:S05]  /*00d0*/  @P0 BRA `(.L_x_1) ;  /* 0x00000000007c0947 */ /* 0x000fea0003800000 */
[----:B------:R-:W-:-:S13]  /*00e0*/  ELECT P0, URZ, PT ;  /* 0x0000000000ff782f */ /* 0x000fda0003800000 */
[----:B------:R-:W-:Y:S05]  /*00f0*/  @!P0 BRA `(.L_x_2) ;  /* 0x0000000000848947 */ /* 0x000fea0003800000 */
[----:B------:R-:W-:Y:S01]  /*0100*/  UMOV UR5, 0x8 ;  /* 0x0000000800057882 */ /* 0x000fe20000000000 */
[----:B------:R-:W-:Y:S02]  /*0110*/  IMAD.MOV.U32 R5, RZ, RZ, 0x1 ;  /* 0x00000001ff057424 */ /* 0x000fe400078e00ff */
[----:B------:R-:W-:Y:S02]  /*0120*/  IMAD.MOV.U32 R3, RZ, RZ, 0xff ;  /* 0x000000ffff037424 */ /* 0x000fe400078e00ff */
[----:B------:R-:W-:Y:S04]  /*0130*/  DEPBAR.LE SB0, 0x36 ;  /* 0x00008d800000791a */ /* 0x000fe80000000000 */
[----:B------:R-:W0:Y:S02]  /*0140*/  UTCATOMSWS.FIND_AND_SET.ALIGN UP0, UR5, UR5 ;  /* 0x00000005000575e3 */ /* 0x000e240008000800 */
[----:B0-----:R-:W-:-:S04]  /*0150*/  PLOP3.LUT P0, PT, PT, PT, UP0, 0x80, 0x8 ;  /* 0x000000000008781c */ /* 0x001fc80003f0f008 */
[----:B------:R-:W-:-:S04]  /*0160*/  SEL R2, RZ, 0xffffffff, !P0 ;  /* 0xffffffffff027807 */ /* 0x000fc80004000000 */
[----:B------:R-:W-:Y:S01]  /*0170*/  ISETP.NE.AND P0, PT, R2, RZ, PT ;  /* 0x000000ff0200720c */ /* 0x000fe20003f05270 */
[----:B------:R-:W-:-:S12]  /*0180*/  IMAD.U32 R2, RZ, RZ, UR5 ;  /* 0x00000005ff027e24 */ /* 0x000fd8000f8e00ff */
[----:B------:R-:W-:Y:S05]  /*0190*/  @P0 BRA `(.L_x_3) ;  /* 0x0000000000240947 */ /* 0x000fea0003800000 */
.L_x_4:
[----:B------:R-:W-:Y:S05]  /*01a0*/  NANOSLEEP 0x64 ;  /* 0x000000640000795d */ /* 0x000fea0003800000 */
[----:B------:R-:W-:-:S05]  /*01b0*/  UMOV UR5, 0x8 ;  /* 0x0000000800057882 */ /* 0x000fca0000000000 */
[----:B------:R-:W-:Y:S04]  /*01c0*/  DEPBAR.LE SB0, 0x36 ;  /* 0x00008d800000791a */ /* 0x000fe80000000000 */
[----:B------:R-:W0:Y:S02]  /*01d0*/  UTCATOMSWS.FIND_AND_SET.ALIGN UP0, UR5, UR5 ;  /* 0x00000005000575e3 */ /* 0x000e240008000800 */
[----:B0-----:R-:W-:-:S04]  /*01e0*/  PLOP3.LUT P0, PT, PT, PT, UP0, 0x80, 0x8 ;  /* 0x000000000008781c */ /* 0x001fc80003f0f008 */
[----:B------:R-:W-:-:S04]  /*01f0*/  SEL R2, RZ, 0xffffffff, !P0 ;  /* 0xffffffffff027807 */ /* 0x000fc80004000000 */
[----:B------:R-:W-:Y:S01]  /*0200*/  ISETP.NE.AND P0, PT, R2, RZ, PT ;  /* 0x000000ff0200720c */ /* 0x000fe20003f05270 */
[----:B------:R-:W-:-:S12]  /*0210*/  IMAD.U32 R2, RZ, RZ, UR5 ;  /* 0x00000005ff027e24 */ /* 0x000fd8000f8e00ff */
[----:B------:R-:W-:Y:S05]  /*0220*/  @!P0 BRA `(.L_x_4) ;  /* 0xfffffffc00dc8947 */ /* 0x000fea000383ffff */
.L_x_3:
[C---:B------:R-:W-:Y:S01]  /*0230*/  VIADD R4, R2.reuse, 0x10 ;  /* 0x0000001002047836 */ /* 0x040fe20000000000 */
[----:B------:R-:W-:Y:S01]  /*0240*/  UMOV UR5, 0x50 ;  /* 0x0000005000057882 */ /* 0x000fe20000000000 */
[----:B------:R-:W-:Y:S01]  /*0250*/  SHF.L.U32 R3, R3, R2, RZ ;  /* 0x0000000203037219 */ /* 0x000fe200000006ff */
[----:B------:R-:W-:Y:S01]  /*0260*/  ULEA UR5, UR6, UR5, 0x18 ;  /* 0x0000000506057291 */ /* 0x000fe2000f8ec0ff */
[----:B------:R-:W-:Y:S01]  /*0270*/  IMAD.SHL.U32 R2, R2, 0x20, RZ ;  /* 0x0000002002027824 */ /* 0x000fe200078e00ff */
[----:B------:R-:W-:-:S04]  /*0280*/  SHF.L.U32 R4, R5, R4, RZ ;  /* 0x0000000405047219 */ /* 0x000fc800000006ff */
[----:B------:R-:W-:-:S05]  /*0290*/  LOP3.LUT R3, R4, R3, RZ, 0xfc, !PT ;  /* 0x0000000304037212 */ /* 0x000fca00078efcff */
[----:B------:R0:W-:Y:S04]  /*02a0*/  ATOMS.OR RZ, [UR5], R3 ;  /* 0x00000003ffff798c */ /* 0x0001e8000b000005 */
[----:B------:R0:W-:Y:S01]  /*02b0*/  STS [UR4], R2 ;  /* 0x00000002ff007988 */ /* 0x0001e20008000804 */
[----:B------:R-:W-:Y:S05]  /*02c0*/  BRA `(.L_x_2) ;  /* 0x0000000000107947 */ /* 0x000fea0003800000 */
.L_x_1:
[----:B------:R-:W-:-:S05]  /*02d0*/  IMAD.MOV.U32 R2, RZ, RZ, -0x1 ;  /* 0xffffffffff027424 */ /* 0x000fca00078e00ff */
[----:B------:R0:W-:Y:S02]  /*02e0*/  STS [UR4], R2 ;  /* 0x00000002ff007988 */ /* 0x0001e40008000804 */
[----:B0-----:R-:W-:-:S07]  /*02f0*/  MOV R2, 0x310 ;  /* 0x0000031000027802 */ /* 0x001fce0000000f00 */
[----:B------:R-:W-:Y:S05]  /*0300*/  CALL.REL.NOINC `($__internal_1_$__cuda_sm10x_tcgen05_guardrail_trap_phase_invalid_during_alloc) ;  /* 0x000000c400e47944 */ /* 0x000fea0003c00000 */
.L_x_2:
[----:B------:R-:W-:Y:S05]  /*0310*/  WARPSYNC.ALL ;  /* 0x0000000000007948 */ /* 0x000fea0003800000 */
[----:B------:R-:W-:Y:S01]  /*0320*/  NOP ;  /* 0x0000000000007918 */ /* 0x000fe20000000000 */
.L_x_0:
[----:B------:R-:W1:Y:S01]  /*0330*/  S2UR UR14, SR_CTAID.X ;  /* 0x00000000000e79c3 */ /* 0x000e620000002500 */
[----:B------:R-:W2:Y:S01]  /*0340*/  LDCU.64 UR4, c[0x0][0x3b0] ;  /* 0x00007600ff0477ac */ /* 0x000ea20008000a00 */
[----:B------:R-:W-:Y:S01]  /*0350*/  SHF.R.U32.HI R134, RZ, 0x7, R0 ;  /* 0x00000007ff867819 */ /* 0x000fe20000011600 */
[----:B------:R-:W-:-:S03]  /*0360*/  UMOV UR13, 0x400 ;  /* 0x00000400000d7882 */ /* 0x000fc60000000000 */
[----:B------:R-:W-:Y:S01]  /*0370*/  SGXT.U32 R134, R134, 0x1 ;  /* 0x000000018686781a */ /* 0x000fe20000000000 */
[----:B------:R-:W3:Y:S01]  /*0380*/  LDCU.64 UR30, c[0x0][0x358] ;  /* 0x00006b00ff1e77ac */ /* 0x000ee20008000a00 */
[----:B------:R-:W2:Y:S08]  /*0390*/  S2UR UR15, SR_CTAID.Y ;  /* 0x00000000000f79c3 */ /* 0x000eb00000002600 */
[----:B------:R-:W4:Y:S08]  /*03a0*/  S2UR UR6, SR_CgaCtaId ;  /* 0x00000000000679c3 */ /* 0x000f300000008800 */
[----:B------:R-:W0:Y:S01]  /*03b0*/  LDC R48, c[0x0][0x3b8] ;  /* 0x0000ee00ff307b82 */ /* 0x000e220000000800 */
[----:B-1----:R-:W-:-:S06]  /*03c0*/  USHF.L.U32 UR14, UR14, 0x7, URZ ;  /* 0x000000070e0e7899 */ /* 0x002fcc00080006ff */
[----:B0-----:R-:W-:Y:S01]  /*03d0*/  IMAD.U32 R3, RZ, RZ, UR14 ;  /* 0x0000000eff037e24 */ /* 0x001fe2000f8e00ff */
[----:B------:R-:W0:Y:S01]  /*03e0*/  LDC.64 R44, c[0x0][0x380] ;  /* 0x0000e000ff2c7b82 */ /* 0x000e220000000a00 */
[----:B--2---:R-:W-:-:S03]  /*03f0*/  UIMAD UR4, UR15, UR4, URZ ;  /* 0x000000040f0472a4 */ /* 0x004fc6000f8e02ff */
[----:B------:R-:W-:Y:S01]  /*0400*/  LOP3.LUT R2, R3, 0x7f, R0, 0xf8, !PT ;  /* 0x0000007f03027812 */ /* 0x000fe200078ef800 */
[----:B----4-:R-:W-:-:S03]  /*0410*/  ULEA UR13, UR6, UR13, 0x18 ;  /* 0x0000000d060d7291 */ /* 0x010fc6000f8ec0ff */
[----:B------:R-:W-:Y:S01]  /*0420*/  BAR.SYNC.DEFER_BLOCKING 0x0 ;  /* 0x0000000000007b1d */ /* 0x000fe20000010000 */
[----:B------:R-:W-:Y:S01]  /*0430*/  IMAD R3, R2, UR5, RZ ;  /* 0x0000000502037c24 */ /* 0x000fe2000f8e02ff */
[----:B------:R-:W-:-:S04]  /*0440*/  USHF.R.S32.HI UR5, URZ, 0x1f, UR4 ;  /* 0x0000001fff057899 */ /* 0x000fc80008011404 */
[----:B------:R-:W-:Y:S01]  /*0450*/  SHF.R.S32.HI R4, RZ, 0x1f, R3 ;  /* 0x0000001fff047819 */ /* 0x000fe20000011403 */
[----:B------:R-:W-:Y:S01]  /*0460*/  IMAD R5, R134, R48, RZ ;  /* 0x0000003086057224 */ /* 0x000fe200078e02ff */
[----:B0-----:R-:W-:-:S03]  /*0470*/  IADD3 R44, P0, P1, R3, UR4, R44 ;  /* 0x00000004032c7c10 */ /* 0x001fc6000f91e02c */
[----:B------:R-:W-:Y:S01]  /*0480*/  IMAD R3, R48, 0x2, R5 ;  /* 0x0000000230037824 */ /* 0x000fe200078e0205 */
[----:B------:R-:W-:-:S03]  /*0490*/  IADD3.X R46, PT, PT, R4, UR5, R45, P0, P1 ;  /* 0x00000005042e7c10 */ /* 0x000fc600087e242d */
[C---:B------:R-:W-:Y:S01]  /*04a0*/  IMAD R9, R48.reuse, 0x2, R3 ;  /* 0x0000000230097824 */ /* 0x040fe200078e0203 */
[-C--:B------:R-:W-:Y:S02]  /*04b0*/  IADD3 R4, P0, PT, R5, R44.reuse, RZ ;  /* 0x0000002c05047210 */ /* 0x080fe40007f1e0ff */
[----:B------:R-:W-:Y:S01]  /*04c0*/  IADD3 R6, P1, PT, R3, R44, RZ ;  /* 0x0000002c03067210 */ /* 0x000fe20007f3e0ff */
[----:B------:R-:W0:Y:S01]  /*04d0*/  LDS R43, [UR13] ;  /* 0x0000000dff2b7984 */ /* 0x000e220008000800 */
[C---:B------:R-:W-:Y:S01]  /*04e0*/  IMAD R11, R48.reuse, 0x2, R9 ;  /* 0x00000002300b7824 */ /* 0x040fe200078e0209 */
[-C--:B------:R-:W-:Y:S01]  /*04f0*/  LEA.HI.X.SX32 R5, R5, R46.reuse, 0x1, P0 ;  /* 0x0000002e05057211 */ /* 0x080fe200000f0eff */
[----:B------:R-:W-:Y:S01]  /*0500*/  BAR.SYNC.DEFER_BLOCKING 0x0 ;  /* 0x0000000000007b1d */ /* 0x000fe20000010000 */
[----:B------:R-:W-:Y:S01]  /*0510*/  LEA.HI.X.SX32 R7, R3, R46, 0x1, P1 ;  /* 0x0000002e03077211 */ /* 0x000fe200008f0eff */
[----:B------:R-:W-:Y:S01]  /*0520*/  IMAD R3, R48, 0x2, R11 ;  /* 0x0000000230037824 */ /* 0x000fe200078e020b */
[----:B------:R-:W-:-:S04]  /*0530*/  IADD3 R8, P0, PT, R9, R44, RZ ;  /* 0x0000002c09087210 */ /* 0x000fc80007f1e0ff */
[----:B------:R-:W-:Y:S01]  /*0540*/  LEA.HI.X.SX32 R9, R9, R46, 0x1, P0 ;  /* 0x0000002e09097211 */ /* 0x000fe200000f0eff */
[----:B------:R-:W-:Y:S01]  /*0550*/  IMAD R15, R48, 0x2, R3 ;  /* 0x00000002300f7824 */ /* 0x000fe200078e0203 */
[----:B------:R-:W-:-:S04]  /*0560*/  IADD3 R12, P0, PT, R3, R44, RZ ;  /* 0x0000002c030c7210 */ /* 0x000fc80007f1e0ff */
[----:B------:R-:W-:Y:S01]  /*0570*/  LEA.HI.X.SX32 R13, R3, R46, 0x1, P0 ;  /* 0x0000002e030d7211 */ /* 0x000fe200000f0eff */
[----:B------:R-:W-:Y:S01]  /*0580*/  IMAD R3, R48, 0x2, R15 ;  /* 0x0000000230037824 */ /* 0x000fe200078e020f */
[----:B------:R-:W-:-:S03]  /*0590*/  IADD3 R14, P0, PT, R15, R44, RZ ;  /* 0x0000002c0f0e7210 */ /* 0x000fc60007f1e0ff */
[C---:B------:R-:W-:Y:S01]  /*05a0*/  IMAD R16, R48.reuse, 0x2, R3 ;  /* 0x0000000230107824 */ /* 0x040fe200078e0203 */
[----:B------:R-:W-:Y:S02]  /*05b0*/  LEA.HI.X.SX32 R15, R15, R46, 0x1, P0 ;  /* 0x0000002e0f0f7211 */ /* 0x000fe400000f0eff */
[C---:B------:R-:W-:Y:S01]  /*05c0*/  IADD3 R10, P1, PT, R11.reuse, R44, RZ ;  /* 0x0000002c0b0a7210 */ /* 0x040fe20007f3e0ff */
[----:B------:R-:W-:Y:S01]  /*05d0*/  IMAD R17, R48, 0x2, R16 ;  /* 0x0000000230117824 */ /* 0x000fe200078e0210 */
[----:B---3--:R1:W5:Y:S02]  /*05e0*/  LDG.E.U8 R19, desc[UR30][R4.64] ;  /* 0x0000001e04137981 */ /* 0x008364000c1e1100 */
[----:B------:R-:W-:Y:S02]  /*05f0*/  LEA.HI.X.SX32 R11, R11, R46, 0x1, P1 ;  /* 0x0000002e0b0b7211 */ /* 0x000fe400008f0eff */
[----:B------:R2:W5:Y:S04]  /*0600*/  LDG.E.U8 R20, desc[UR30][R8.64] ;  /* 0x0000001e08147981 */ /* 0x000568000c1e1100 */
[----:B------:R3:W5:Y:S01]  /*0610*/  LDG.E.U8 R21, desc[UR30][R10.64] ;  /* 0x0000001e0a157981 */ /* 0x000762000c1e1100 */
[----:B-1----:R-:W-:-:S03]  /*0620*/  IADD3 R4, P0, PT, R3, R44, RZ ;  /* 0x0000002c03047210 */ /* 0x002fc60007f1e0ff */
[----:B------:R1:W5:Y:S01]  /*0630*/  LDG.E.U8 R23, desc[UR30][R12.64] ;  /* 0x0000001e0c177981 */ /* 0x000362000c1e1100 */
[----:B------:R-:W-:Y:S01]  /*0640*/  LEA.HI.X.SX32 R5, R3, R46, 0x1, P0 ;  /* 0x0000002e03057211 */ /* 0x000fe200000f0eff */
[C---:B------:R-:W-:Y:S01]  /*0650*/  IMAD R3, R48.reuse, 0x2, R17 ;  /* 0x0000000230037824 */ /* 0x040fe200078e0211 */
[C---:B--2---:R-:W-:Y:S01]  /*0660*/  IADD3 R8, P0, PT, R17.reuse, R44, RZ ;  /* 0x0000002c11087210 */ /* 0x044fe20007f1e0ff */
[----:B------:R2:W5:Y:S03]  /*0670*/  LDG.E.U8 R18, desc[UR30][R6.64] ;  /* 0x0000001e06127981 */ /* 0x000566000c1e1100 */
[----:B------:R-:W-:Y:S01]  /*0680*/  LEA.HI.X.SX32 R9, R17, R46, 0x1, P0 ;  /* 0x0000002e11097211 */ /* 0x000fe200000f0eff */
[----:B------:R4:W5:Y:S01]  /*0690*/  LDG.E.U8 R22, desc[UR30][R14.64] ;  /* 0x0000001e0e167981 */ /* 0x000962000c1e1100 */
[----:B---3--:R-:W-:Y:S01]  /*06a0*/  IADD3 R10, P0, PT, R3, R44, RZ ;  /* 0x0000002c030a7210 */ /* 0x008fe20007f1e0ff */
[----:B-1----:R-:W-:-:S02]  /*06b0*/  IMAD R13, R48, 0x2, R3 ;  /* 0x00000002300d7824 */ /* 0x002fc400078e0203 */
[----:B------:R1:W5:Y:S01]  /*06c0*/  LDG.E.U8 R24, desc[UR30][R4.64] ;  /* 0x0000001e04187981 */ /* 0x000362000c1e1100 */
[----:B------:R-:W-:Y:S01]  /*06d0*/  LEA.HI.X.SX32 R11, R3, R46, 0x1, P0 ;  /* 0x0000002e030b7211 */ /* 0x000fe200000f0eff */
[----:B------:R-:W-:Y:S01]  /*06e0*/  IMAD R3, R48, 0x2, R13 ;  /* 0x0000000230037824 */ /* 0x000fe200078e020d */
[CC--:B--2---:R-:W-:Y:S01]  /*06f0*/  IADD3 R6, P1, PT, R16.reuse, R44.reuse, RZ ;  /* 0x0000002c10067210 */ /* 0x0c4fe20007f3e0ff */
[----:B------:R2:W5:Y:S01]  /*0700*/  LDG.E.U8 R25, desc[UR30][R8.64] ;  /* 0x0000001e08197981 */ /* 0x000562000c1e1100 */
[----:B------:R-:W-:Y:S02]  /*0710*/  IADD3 R12, P0, PT, R13, R44, RZ ;  /* 0x0000002c0d0c7210 */ /* 0x000fe40007f1e0ff */
[----:B------:R-:W-:Y:S01]  /*0720*/  LEA.HI.X.SX32 R7, R16, R46, 0x1, P1 ;  /* 0x0000002e10077211 */ /* 0x000fe200008f0eff */
[----:B------:R-:W-:Y:S01]  /*0730*/  IMAD R16, R48, 0x2, R3 ;  /* 0x0000000230107824 */ /* 0x000fe200078e0203 */
[----:B----4-:R-:W-:Y:S01]  /*0740*/  IADD3 R14, P1, PT, R3, R44, RZ ;  /* 0x0000002c030e7210 */ /* 0x010fe20007f3e0ff */
[----:B------:R-:W5:Y:S01]  /*0750*/  LDG.E.U8 R26, desc[UR30][R10.64] ;  /* 0x0000001e0a1a7981 */ /* 0x000f62000c1e1100 */
[----:B------:R-:W-:-:S02]  /*0760*/  LEA.HI.X.SX32 R13, R13, R46, 0x1, P0 ;  /* 0x0000002e0d0d7211 */ /* 0x000fc400000f0eff */
[----:B------:R-:W-:Y:S01]  /*0770*/  LEA.HI.X.SX32 R15, R3, R46, 0x1, P1 ;  /* 0x0000002e030f7211 */ /* 0x000fe200008f0eff */
[----:B------:R-:W-:Y:S01]  /*0780*/  IMAD R3, R48, 0x2, R16 ;  /* 0x0000000230037824 */ /* 0x000fe200078e0210 */
[C---:B-1----:R-:W-:Y:S01]  /*0790*/  IADD3 R4, P0, PT, R16.reuse, R44, RZ ;  /* 0x0000002c10047210 */ /* 0x042fe20007f1e0ff */
[----:B------:R1:W5:Y:S03]  /*07a0*/  LDG.E.U8 R17, desc[UR30][R6.64] ;  /* 0x0000001e06117981 */ /* 0x000366000c1e1100 */
[----:B------:R-:W-:Y:S01]  /*07b0*/  LEA.HI.X.SX32 R5, R16, R46, 0x1, P0 ;  /* 0x0000002e10057211 */ /* 0x000fe200000f0eff */
[----:B--2---:R-:W-:Y:S01]  /*07c0*/  IMAD R9, R48, 0x2, R3 ;  /* 0x0000000230097824 */ /* 0x004fe200078e0203 */
[----:B------:R2:W5:Y:S04]  /*07d0*/  LDG.E.U8 R28, desc[UR30][R12.64] ;  /* 0x0000001e0c1c7981 */ /* 0x000568000c1e1100 */
[----:B------:R-:W5:Y:S01]  /*07e0*/  LDG.E.U8 R29, desc[UR30][R4.64] ;  /* 0x0000001e041d7981 */ /* 0x000f62000c1e1100 */
[----:B-1----:R-:W-:-:S03]  /*07f0*/  IADD3 R6, P0, PT, R3, R44, RZ ;  /* 0x0000002c03067210 */ /* 0x002fc60007f1e0ff */
[----:B------:R1:W5:Y:S01]  /*0800*/  LDG.E.U8 R27, desc[UR30][R14.64] ;  /* 0x0000001e0e1b7981 */ /* 0x000362000c1e1100 */
[----:B------:R-:W-:Y:S01]  /*0810*/  LEA.HI.X.SX32 R7, R3, R46, 0x1, P0 ;  /* 0x0000002e03077211 */ /* 0x000fe200000f0eff */
[----:B------:R-:W-:Y:S01]  /*0820*/  IMAD R3, R48, 0x2, R9 ;  /* 0x0000000230037824 */ /* 0x000fe200078e0209 */
[----:B------:R-:W-:-:S03]  /*0830*/  IADD3 R8, P0, PT, R9, R44, RZ ;  /* 0x0000002c09087210 */ /* 0x000fc60007f1e0ff */
[C---:B------:R-:W-:Y:S01]  /*0840*/  IMAD R16, R48.reuse, 0x2, R3 ;  /* 0x0000000230107824 */ /* 0x040fe200078e0203 */
[----:B------:R-:W-:Y:S01]  /*0850*/  IADD3 R10, P1, PT, R3, R44, RZ ;  /* 0x0000002c030a7210 */ /* 0x000fe20007f3e0ff */
[----:B------:R3:W5:Y:S01]  /*0860*/  LDG.E.U8 R30, desc[UR30][R6.64] ;  /* 0x0000001e061e7981 */ /* 0x000762000c1e1100 */
[-C--:B------:R-:W-:Y:S02]  /*0870*/  LEA.HI.X.SX32 R9, R9, R46.reuse, 0x1, P0 ;  /* 0x0000002e09097211 */ /* 0x080fe400000f0eff */
[----:B------:R-:W-:Y:S01]  /*0880*/  LEA.HI.X.SX32 R11, R3, R46, 0x1, P1 ;  /* 0x0000002e030b7211 */ /* 0x000fe200008f0eff */
[----:B------:R-:W-:Y:S01]  /*0890*/  IMAD R3, R48, 0x2, R16 ;  /* 0x0000000230037824 */ /* 0x000fe200078e0210 */
[C---:B--2---:R-:W-:Y:S01]  /*08a0*/  IADD3 R12, P0, PT, R16.reuse, R44, RZ ;  /* 0x0000002c100c7210 */ /* 0x044fe20007f1e0ff */
[----:B------:R2:W5:Y:S03]  /*08b0*/  LDG.E.U8 R32, desc[UR30][R8.64] ;  /* 0x0000001e08207981 */ /* 0x000566000c1e1100 */
[----:B------:R-:W-:Y:S01]  /*08c0*/  LEA.HI.X.SX32 R13, R16, R46, 0x1, P0 ;  /* 0x0000002e100d7211 */ /* 0x000fe200000f0eff */
[C---:B-1----:R-:W-:Y:S01]  /*08d0*/  IMAD R15, R48.reuse, 0x2, R3 ;  /* 0x00000002300f7824 */ /* 0x042fe200078e0203 */
[C---:B------:R-:W-:Y:S01]  /*08e0*/  IADD3 R4, P0, PT, R3.reuse, R44, RZ ;  /* 0x0000002c03047210 */ /* 0x040fe20007f1e0ff */
[----:B------:R-:W5:Y:S03]  /*08f0*/  LDG.E.U8 R31, desc[UR30][R10.64] ;  /* 0x0000001e0a1f7981 */ /* 0x000f66000c1e1100 */
[----:B------:R-:W-:Y:S01]  /*0900*/  LEA.HI.X.SX32 R5, R3, R46, 0x1, P0 ;  /* 0x0000002e03057211 */ /* 0x000fe200000f0eff */
[C---:B------:R-:W-:Y:S01]  /*0910*/  IMAD R3, R48.reuse, 0x2, R15 ;  /* 0x0000000230037824 */ /* 0x040fe200078e020f */
[-C--:B---3--:R-:W-:Y:S01]  /*0920*/  IADD3 R6, P0, PT, R15, R44.reuse, RZ ;  /* 0x0000002c0f067210 */ /* 0x088fe20007f1e0ff */
[----:B------:R1:W5:Y:S02]  /*0930*/  LDG.E.U8 R33, desc[UR30][R12.64] ;  /* 0x0000001e0c217981 */ /* 0x000364000c1e1100 */
[----:B------:R-:W-:Y:S01]  /*0940*/  IMAD R16, R48, 0x2, R3 ;  /* 0x0000000230107824 */ /* 0x000fe200078e0203 */
[----:B------:R-:W-:Y:S01]  /*0950*/  IADD3 R14, P1, PT, R3, R44, RZ ;  /* 0x0000002c030e7210 */ /* 0x000fe20007f3e0ff */
[----:B------:R3:W5:Y:S01]  /*0960*/  LDG.E.U8 R34, desc[UR30][R4.64] ;  /* 0x0000001e04227981 */ /* 0x000762000c1e1100 */
[----:B------:R-:W-:-:S02]  /*0970*/  LEA.HI.X.SX32 R7, R15, R46, 0x1, P0 ;  /* 0x0000002e0f077211 */ /* 0x000fc400000f0eff */
[----:B------:R-:W-:Y:S01]  /*0980*/  LEA.HI.X.SX32 R15, R3, R46, 0x1, P1 ;  /* 0x0000002e030f7211 */ /* 0x000fe200008f0eff */
[----:B------:R-:W-:Y:S01]  /*0990*/  IMAD R3, R48, 0x2, R16 ;  /* 0x0000000230037824 */ /* 0x000fe200078e0210 */
[C---:B--2---:R-:W-:Y:S01]  /*09a0*/  IADD3 R8, P0, PT, R16.reuse, R44, RZ ;  /* 0x0000002c10087210 */ /* 0x044fe20007f1e0ff */
[----:B------:R2:W5:Y:S03]  /*09b0*/  LDG.E.U8 R36, desc[UR30][R6.64] ;  /* 0x0000001e06247981 */ /* 0x000566000c1e1100 */
[----:B------:R-:W-:Y:S01]  /*09c0*/  LEA.HI.X.SX32 R9, R16, R46, 0x1, P0 ;  /* 0x0000002e10097211 */ /* 0x000fe200000f0eff */
[C---:B-1----:R-:W-:Y:S01]  /*09d0*/  IMAD R13, R48.reuse, 0x2, R3 ;  /* 0x00000002300d7824 */ /* 0x042fe200078e0203 */
[C---:B------:R-:W-:Y:S01]  /*09e0*/  IADD3 R10, P0, PT, R3.reuse, R44, RZ ;  /* 0x0000002c030a7210 */ /* 0x040fe20007f1e0ff */
[----:B------:R1:W5:Y:S03]  /*09f0*/  LDG.E.U8 R35, desc[UR30][R14.64] ;  /* 0x0000001e0e237981 */ /* 0x000366000c1e1100 */
        /* <DEDUP_REMOVED lines=14> */
[C---:B---3--:R-:W-:Y:S01]  /*0ae0*/  IADD3 R8, P0, PT, R3.reuse, R44, RZ ;  /* 0x0000002c03087210 */ /* 0x048fe20007f1e0ff */
[----:B------:R1:W5:Y:S03]  /*0af0*/  LDG.E.U8 R39, desc[UR30][R12.64] ;  /* 0x0000001e0c277981 */ /* 0x000366000c1e1100 */
[----:B------:R-:W-:Y:S01]  /*0b00*/  LEA.HI.X.SX32 R9, R3, R46, 0x1, P0 ;  /* 0x0000002e03097211 */ /* 0x000fe200000f0eff */
[C---:B------:R-:W-:Y:S01]  /*0b10*/  IMAD R3, R48.reuse, 0x2, R15 ;  /* 0x0000000230037824 */ /* 0x040fe200078e020f */
[-C--:B----4-:R-:W-:Y:S01]  /*0b20*/  IADD3 R10, P0, PT, R15, R44.reuse, RZ ;  /* 0x0000002c0f0a7210 */ /* 0x090fe20007f1e0ff */
[----:B------:R3:W5:Y:S02]  /*0b30*/  LDG.E.U8 R41, desc[UR30][R6.64] ;  /* 0x0000001e06297981 */ /* 0x000764000c1e1100 */
[----:B------:R-:W-:Y:S01]  /*0b40*/  IMAD R16, R48, 0x2, R3 ;  /* 0x0000000230107824 */ /* 0x000fe200078e0203 */
[----:B------:R-:W-:Y:S01]  /*0b50*/  IADD3 R14, P1, PT, R3, R44, RZ ;  /* 0x0000002c030e7210 */ /* 0x000fe20007f3e0ff */
[----:B------:R4:W5:Y:S01]  /*0b60*/  LDG.E.U8 R42, desc[UR30][R8.64] ;  /* 0x0000001e082a7981 */ /* 0x000962000c1e1100 */
[----:B------:R-:W-:-:S02]  /*0b70*/  LEA.HI.X.SX32 R11, R15, R46, 0x1, P0 ;  /* 0x0000002e0f0b7211 */ /* 0x000fc400000f0eff */
[----:B------:R-:W-:Y:S01]  /*0b80*/  LEA.HI.X.SX32 R15, R3, R46, 0x1, P1 ;  /* 0x0000002e030f7211 */ /* 0x000fe200008f0eff */
[----:B------:R-:W-:Y:S01]  /*0b90*/  IMAD R3, R48, 0x2, R16 ;  /* 0x0000000230037824 */ /* 0x000fe200078e0210 */
[----:B--2---:R-:W-:Y:S01]  /*0ba0*/  IADD3 R4, P0, PT, R16, R44, RZ ;  /* 0x0000002c10047210 */ /* 0x004fe20007f1e0ff */
[----:B------:R2:W5:Y:S02]  /*0bb0*/  LDG.E.U8 R10, desc[UR30][R10.64] ;  /* 0x0000001e0a0a7981 */ /* 0x000564000c1e1100 */
[----:B-1----:R-:W-:Y:S01]  /*0bc0*/  IMAD R13, R48, 0x2, R3 ;  /* 0x00000002300d7824 */ /* 0x002fe200078e0203 */
[----:B------:R-:W-:Y:S01]  /*0bd0*/  LEA.HI.X.SX32 R5, R16, R46, 0x1, P0 ;  /* 0x0000002e10057211 */ /* 0x000fe200000f0eff */
[----:B------:R2:W5:Y:S01]  /*0be0*/  LDG.E.U8 R15, desc[UR30][R14.64] ;  /* 0x0000001e0e0f7981 */ /* 0x000562000c1e1100 */
[-C--:B---3--:R-:W-:Y:S01]  /*0bf0*/  IADD3 R6, P0, PT, R3, R44.reuse, RZ ;  /* 0x0000002c03067210 */ /* 0x088fe20007f1e0ff */
[----:B------:R-:W-:Y:S01]  /*0c00*/  IMAD R16, R48, 0x2, R13 ;  /* 0x0000000230107824 */ /* 0x000fe200078e020d */
[----:B------:R-:W-:-:S02]  /*0c10*/  IADD3 R12, P1, PT, R13, R44, RZ ;  /* 0x0000002c0d0c7210 */ /* 0x000fc40007f3e0ff */
[----:B------:R-:W-:Y:S01]  /*0c20*/  LEA.HI.X.SX32 R7, R3, R46, 0x1, P0 ;  /* 0x0000002e03077211 */ /* 0x000fe200000f0eff */
[----:B------:R2:W5:Y:S01]  /*0c30*/  LDG.E.U8 R5, desc[UR30][R4.64] ;  /* 0x0000001e04057981 */ /* 0x000562000c1e1100 */
[C---:B----4-:R-:W-:Y:S02]  /*0c40*/  IADD3 R8, P0, PT, R16.reuse, R44, RZ ;  /* 0x0000002c10087210 */ /* 0x050fe40007f1e0ff */
[-C--:B------:R-:W-:Y:S01]  /*0c50*/  LEA.HI.X.SX32 R13, R13, R46.reuse, 0x1, P1 ;  /* 0x0000002e0d0d7211 */ /* 0x080fe200008f0eff */
[----:B------:R2:W5:Y:S01]  /*0c60*/  LDG.E.U8 R6, desc[UR30][R6.64] ;  /* 0x0000001e06067981 */ /* 0x000562000c1e1100 */
[----:B------:R-:W-:-:S03]  /*0c70*/  LEA.HI.X.SX32 R9, R16, R46, 0x1, P0 ;  /* 0x0000002e10097211 */ /* 0x000fc600000f0eff */
[----:B------:R2:W5:Y:S04]  /*0c80*/  LDG.E.U8 R12, desc[UR30][R12.64] ;  /* 0x0000001e0c0c7981 */ /* 0x000568000c1e1100 */
[----:B------:R2:W5:Y:S01]  /*0c90*/  LDG.E.U8 R11, desc[UR30][R8.64] ;  /* 0x0000001e080b7981 */ /* 0x000562000c1e1100 */
[--C-:B------:R-:W-:Y:S02]  /*0ca0*/  SHF.R.U32.HI R16, RZ, 0x5, R0.reuse ;  /* 0x00000005ff107819 */ /* 0x100fe40000011600 */
[----:B------:R-:W-:Y:S02]  /*0cb0*/  SHF.R.S32.HI R3, RZ, 0x7, R0 ;  /* 0x00000007ff037819 */ /* 0x000fe40000011400 */
[----:B------:R-:W-:Y:S02]  /*0cc0*/  R2UR UR24, R16 ;  /* 0x00000000101872ca */ /* 0x000fe400000e0000 */
[----:B0-----:R-:W-:-:S02]  /*0cd0*/  R2UR UR12, R43 ;  /* 0x000000002b0c72ca */ /* 0x001fc400000e0000 */
[----:B------:R-:W-:-:S04]  /*0ce0*/  SGXT R3, R3, 0x1 ;  /* 0x000000010303781a */ /* 0x000fc80000000200 */
[----:B------:R-:W-:-:S04]  /*0cf0*/  LOP3.LUT R3, R3, 0x90, RZ, 0xc0, !PT ;  /* 0x0000009003037812 */ /* 0x000fc800078ec0ff */
[----:B------:R-:W-:Y:S01]  /*0d00*/  LOP3.LUT R200, R3, 0x7f, R0, 0x78, !PT ;  /* 0x0000007f03c87812 */ /* 0x000fe200078e7800 */
[----:B--2---:R-:W-:Y:S06]  /*0d10*/  BRA.U UP1, `(.L_x_5) ;  /* 0x0000000101187547 */ /* 0x004fec000b800000 */
[----:B------:R-:W-:Y:S01]  /*0d20*/  ELECT P0, URZ, PT ;  /* 0x0000000000ff782f */ /* 0x000fe20003800000 */
[----:B------:R-:W-:Y:S01]  /*0d30*/  IMAD.MOV.U32 R3, RZ, RZ, 0x1 ;  /* 0x00000001ff037424 */ /* 0x000fe200078e00ff */
[----:B------:R-:W-:Y:S01]  /*0d40*/  UMOV UR4, 0x40 ;  /* 0x0000004000047882 */ /* 0x000fe20000000000 */
[----:B------:R-:W-:Y:S01]  /*0d50*/  UVIRTCOUNT.DEALLOC.SMPOOL 0x80 ;  /* 0x000000800000784c */ /* 0x000fe20000000000 */
[----:B------:R-:W-:-:S09]  /*0d60*/  ULEA UR4, UR6, UR4, 0x18 ;  /* 0x0000000406047291 */ /* 0x000fd2000f8ec0ff */
[----:B------:R0:W-:Y:S03]  /*0d70*/  @P0 STS.U8 [UR4], R3 ;  /* 0x00000003ff000988 */ /* 0x0001e60008000004 */
.L_x_5:
[----:B------:R-:W1:Y:S01]  /*0d80*/  LDCU.64 UR10, c[0x0][0x3c0] ;  /* 0x00007800ff0a77ac */ /* 0x000e620008000a00 */
[----:B------:R-:W2:Y:S01]  /*0d90*/  LDC.64 R72, c[0x0][0x388] ;  /* 0x0000e200ff487b82 */ /* 0x000ea20000000a00 */
[----:B------:R-:W-:Y:S01]  /*0da0*/  LOP3.LUT R4, R0, 0x3f, RZ, 0xc0, !PT ;  /* 0x0000003f00047812 */ /* 0x000fe200078ec0ff */
[----:B-----5:R3:W-:Y:S01]  /*0db0*/  STS.U8 [R200+UR13+0x5c00], R5 ;  /* 0x005c0005c8007988 */ /* 0x0207e2000800000d */
[----:B------:R-:W3:Y:S01]  /*0dc0*/  LDCU UR4, c[0x0][0x3c8] ;  /* 0x00007900ff0477ac */ /* 0x000ee20008000800 */
[C---:B0-----:R-:W-:Y:S02]  /*0dd0*/  LOP3.LUT R3, R200.reuse, 0x20, RZ, 0x3c, !PT ;  /* 0x00000020c8037812 */ /* 0x041fe400078e3cff */
[C---:B------:R-:W-:Y:S01]  /*0de0*/  LOP3.LUT R173, R200.reuse, 0x40, RZ, 0x3c, !PT ;  /* 0x00000040c8ad7812 */ /* 0x040fe200078e3cff */
[----:B------:R-:W-:Y:S01]  /*0df0*/  STS.U8 [R200+UR13+0x4000], R19 ;  /* 0x00400013c8007988 */ /* 0x000fe2000800000d */
[----:B------:R-:W-:Y:S01]  /*0e00*/  LOP3.LUT R172, R200, 0x60, RZ, 0x3c, !PT ;  /* 0x00000060c8ac7812 */ /* 0x000fe200078e3cff */
[----:B------:R-:W-:Y:S01]  /*0e10*/  ULOP3.LUT UR18, UR24, 0x4, URZ, 0xc0, !UPT ;  /* 0x0000000418127892 */ /* 0x000fe2000f8ec0ff */
[C---:B------:R-:W-:Y:S01]  /*0e20*/  LEA.HI R7, R0.reuse, 0x2c, RZ, 0x1a ;  /* 0x0000002c00077811 */ /* 0x040fe200078fd0ff */
[----:B------:R0:W-:Y:S01]  /*0e30*/  STS.U8 [R200+UR13+0x4400], R23 ;  /* 0x00440017c8007988 */ /* 0x0001e2000800000d */
[C---:B------:R-:W-:Y:S01]  /*0e40*/  LEA.HI R8, R0.reuse, 0x3c, RZ, 0x1a ;  /* 0x0000003c00087811 */ /* 0x040fe200078fd0ff */
[----:B------:R-:W-:Y:S01]  /*0e50*/  UMOV UR5, 0x1 ;  /* 0x0000000100057882 */ /* 0x000fe20000000000 */
[C---:B------:R-:W-:Y:S01]  /*0e60*/  LEA.HI R9, R0.reuse, 0x4c, RZ, 0x1a ;  /* 0x0000004c00097811 */ /* 0x040fe200078fd0ff */
[----:B------:R4:W-:Y:S01]  /*0e70*/  STS.U8 [R200+UR13+0x4800], R25 ;  /* 0x00480019c8007988 */ /* 0x0009e2000800000d */
[----:B------:R-:W-:Y:S01]  /*0e80*/  LOP3.LUT P6, RZ, R0, 0xff, RZ, 0xc0, !PT ;  /* 0x000000ff00ff7812 */ /* 0x000fe200078cc0ff */
[----:B-1----:R-:W-:Y:S01]  /*0e90*/  UIMAD UR10, UR15, UR10, URZ ;  /* 0x0000000a0f0a72a4 */ /* 0x002fe2000f8e02ff */
[----:B------:R-:W-:Y:S01]  /*0ea0*/  IMAD R16, R8, UR11, RZ ;  /* 0x0000000b08107c24 */ /* 0x000fe2000f8e02ff */
[----:B------:R1:W-:Y:S01]  /*0eb0*/  STS.U8 [R200+UR13+0x4c00], R29 ;  /* 0x004c001dc8007988 */ /* 0x0003e2000800000d */
[----:B------:R-:W-:Y:S01]  /*0ec0*/  IMAD.U32 R8, RZ, RZ, UR11 ;  /* 0x0000000bff087e24 */ /* 0x000fe2000f8e00ff */
[----:B------:R-:W-:Y:S01]  /*0ed0*/  UIADD3 UR20, UPT, UPT, UR13, 0xc000, URZ ;  /* 0x0000c0000d147890 */ /* 0x000fe2000fffe0ff */
[----:B---3--:R-:W-:Y:S01]  /*0ee0*/  IMAD R5, R4, UR4, RZ ;  /* 0x0000000404057c24 */ /* 0x008fe2000f8e02ff */
[----:B------:R-:W-:Y:S01]  /*0ef0*/  USHF.R.S32.HI UR4, URZ, 0x1f, UR10 ;  /* 0x0000001fff047899 */ /* 0x000fe2000801140a */
[----:B------:R3:W-:Y:S01]  /*0f00*/  STS.U8 [R200+UR13+0x5000], R33 ;  /* 0x00500021c8007988 */ /* 0x0007e2000800000d */
[----:B0-----:R-:W-:Y:S01]  /*0f10*/  IMAD.U32 R23, RZ, RZ, UR11 ;  /* 0x0000000bff177e24 */ /* 0x001fe2000f8e00ff */
[----:B------:R-:W-:Y:S01]  /*0f20*/  UIADD3 UR42, UPT, UPT, UR14, 0x80, URZ ;  /* 0x000000800e2a7890 */ /* 0x000fe2000fffe0ff */
[----:B--2---:R-:W-:Y:S01]  /*0f30*/  IADD3 R72, P0, P1, R5, UR10, R72 ;  /* 0x0000000a05487c10 */ /* 0x004fe2000f91e048 */
[----:B------:R0:W-:Y:S01]  /*0f40*/  STS.U8 [R200+UR13+0x5400], R37 ;  /* 0x00540025c8007988 */ /* 0x0001e2000800000d */
[----:B------:R-:W-:Y:S01]  /*0f50*/  SHF.R.S32.HI R4, RZ, 0x1f, R5 ;  /* 0x0000001fff047819 */ /* 0x000fe20000011405 */
[----:B----4-:R-:W-:Y:S01]  /*0f60*/  IMAD.U32 R25, RZ, RZ, UR11 ;  /* 0x0000000bff197e24 */ /* 0x010fe2000f8e00ff */
[----:B------:R-:W-:Y:S01]  /*0f70*/  LEA.HI R5, R0, 0xc, RZ, 0x1a ;  /* 0x0000000c00057811 */ /* 0x000fe200078fd0ff */
[----:B------:R-:W-:Y:S01]  /*0f80*/  STS.U8 [R200+UR13+0x5800], R41 ;  /* 0x00580029c8007988 */ /* 0x000fe2000800000d */
[----:B-1----:R-:W-:Y:S01]  /*0f90*/  IMAD.U32 R29, RZ, RZ, UR11 ;  /* 0x0000000bff1d7e24 */ /* 0x002fe2000f8e00ff */
[-C--:B------:R-:W-:Y:S01]  /*0fa0*/  IADD3 R102, P3, PT, R16, R72.reuse, RZ ;  /* 0x0000004810667210 */ /* 0x080fe20007f7e0ff */
[----:B------:R-:W-:Y:S01]  /*0fb0*/  VOTEU.ALL UP2, P6 ;  /* 0x0000000000ff7886 */ /* 0x000fe20003040000 */
[----:B------:R-:W-:Y:S01]  /*0fc0*/  STS.U8 [R3+UR13+0x4100], R18 ;  /* 0x0041001203007988 */ /* 0x000fe2000800000d */
[----:B------:R-:W-:Y:S01]  /*0fd0*/  IMAD R13, R5, UR11, RZ ;  /* 0x0000000b050d7c24 */ /* 0x000fe2000f8e02ff */
[----:B------:R-:W-:Y:S01]  /*0fe0*/  VOTEU.ALL UP0, P6 ;  /* 0x0000000000ff7886 */ /* 0x000fe20003000000 */
[----:B------:R-:W-:Y:S01]  /*0ff0*/  IMAD.U32 R5, RZ, RZ, UR11 ;  /* 0x0000000bff057e24 */ /* 0x000fe2000f8e00ff */
[----:B------:R1:W-:Y:S01]  /*1000*/  STS.U8 [R3+UR13+0x4500], R22 ;  /* 0x0045001603007988 */ /* 0x0003e2000800000d */
[----:B---3--:R-:W-:Y:S01]  /*1010*/  IMAD.U32 R33, RZ, RZ, UR11 ;  /* 0x0000000bff217e24 */ /* 0x008fe2000f8e00ff */
[----:B------:R-:W-:Y:S01]  /*1020*/  IADD3 R126, P5, PT, R13, R72, RZ ;  /* 0x000000480d7e7210 */ /* 0x000fe20007fbe0ff */
[----:B0-----:R-:W-:Y:S01]  /*1030*/  IMAD.U32 R37, RZ, RZ, UR11 ;  /* 0x0000000bff257e24 */ /* 0x001fe2000f8e00ff */
[----:B------:R0:W-:Y:S01]  /*1040*/  STS.U8 [R3+UR13+0x4900], R26 ;  /* 0x0049001a03007988 */ /* 0x0001e2000800000d */
[----:B------:R-:W-:-:S04]  /*1050*/  @!UP2 UIADD3 UR8, UPT, UPT, -UR5, 0x100000, URZ ;  /* 0x001000000508a890 */ /* 0x000fc8000fffe1ff */
[----:B------:R-:W-:Y:S02]  /*1060*/  @!UP2 USHF.L.U32 UR9, UR8, 0xb, URZ ;  /* 0x0000000b0809a899 */ /* 0x000fe400080006ff */
[----:B------:R-:W-:Y:S01]  /*1070*/  @!UP2 USHF.L.U32 UR8, UR8, 0x1, URZ ;  /* 0x000000010808a899 */ /* 0x000fe200080006ff */
[----:B------:R-:W-:Y:S01]  /*1080*/  LOP3.LUT R69, R69, 0xffffffdf, RZ, 0xc0, !PT ;  /* 0xffffffdf45457812 */ /* 0x000fe200078ec0ff */
[----:B------:R2:W-:Y:S01]  /*1090*/  STS.U8 [R3+UR13+0x4d00], R30 ;  /* 0x004d001e03007988 */ /* 0x0005e2000800000d */
[----:B-1----:R-:W-:Y:S01]  /*10a0*/  IMAD.U32 R22, RZ, RZ, UR11 ;  /* 0x0000000bff167e24 */ /* 0x002fe2000f8e00ff */
[----:B------:R-:W-:Y:S02]  /*10b0*/  UIADD3 UR19, UPT, UPT, UR12, 0x40, URZ ;  /* 0x000000400c137890 */ /* 0x000fe4000fffe0ff */
[----:B------:R1:W-:Y:S01]  /*10c0*/  STS.U8 [R3+UR13+0x5100], R34 ;  /* 0x0051002203007988 */ /* 0x0003e2000800000d */
[----:B------:R-:W-:Y:S01]  /*10d0*/  UIADD3 UR10, UPT, UPT, UR13, 0x8000, URZ ;  /* 0x000080000d0a7890 */ /* 0x000fe2000fffe0ff */
[----:B0-----:R-:W-:Y:S01]  /*10e0*/  IMAD.U32 R26, RZ, RZ, UR11 ;  /* 0x0000000bff1a7e24 */ /* 0x001fe2000f8e00ff */
[----:B------:R-:W-:Y:S01]  /*10f0*/  @P6 LOP3.LUT R69, R69, 0x20, RZ, 0xfc, !PT ;  /* 0x0000002045456812 */ /* 0x000fe200078efcff */
[----:B------:R-:W-:Y:S01]  /*1100*/  STS.U8 [R3+UR13+0x5500], R38 ;  /* 0x0055002603007988 */ /* 0x000fe2000800000d */
[----:B--2---:R-:W-:-:S03]  /*1110*/  IMAD.U32 R30, RZ, RZ, UR11 ;  /* 0x0000000bff1e7e24 */ /* 0x004fc6000f8e00ff */
[----:B------:R-:W-:Y:S01]  /*1120*/  STS.U8 [R3+UR13+0x5900], R42 ;  /* 0x0059002a03007988 */ /* 0x000fe2000800000d */
[----:B-1----:R-:W-:-:S03]  /*1130*/  IMAD.U32 R34, RZ, RZ, UR11 ;  /* 0x0000000bff227e24 */ /* 0x002fc6000f8e00ff */
[----:B------:R0:W-:Y:S04]  /*1140*/  STS.U8 [R3+UR13+0x5d00], R6 ;  /* 0x005d000603007988 */ /* 0x0001e8000800000d */
[----:B------:R-:W-:Y:S04]  /*1150*/  STS.U8 [R173+UR13+0x4200], R20 ;  /* 0x00420014ad007988 */ /* 0x000fe8000800000d */
[----:B------:R1:W-:Y:S01]  /*1160*/  STS.U8 [R173+UR13+0x4600], R24 ;  /* 0x00460018ad007988 */ /* 0x0003e2000800000d */
[----:B0-----:R-:W-:-:S03]  /*1170*/  LEA.HI R6, R0, 0x1c, RZ, 0x1a ;  /* 0x0000001c00067811 */ /* 0x001fc600078fd0ff */
[----:B------:R0:W-:Y:S02]  /*1180*/  STS.U8 [R173+UR13+0x4a00], R28 ;  /* 0x004a001cad007988 */ /* 0x0001e4000800000d */
[----:B------:R-:W-:Y:S02]  /*1190*/  IMAD R14, R6, UR11, RZ ;  /* 0x0000000b060e7c24 */ /* 0x000fe4000f8e02ff */
[----:B------:R2:W-:Y:S01]  /*11a0*/  STS.U8 [R173+UR13+0x4e00], R32 ;  /* 0x004e0020ad007988 */ /* 0x0005e2000800000d */
[----:B------:R-:W-:Y:S02]  /*11b0*/  IMAD.U32 R6, RZ, RZ, UR11 ;  /* 0x0000000bff067e24 */ /* 0x000fe4000f8e00ff */
[----:B-1----:R-:W-:Y:S01]  /*11c0*/  IMAD.U32 R24, RZ, RZ, UR11 ;  /* 0x0000000bff187e24 */ /* 0x002fe2000f8e00ff */
[----:B------:R-:W-:Y:S01]  /*11d0*/  STS.U8 [R173+UR13+0x5200], R36 ;  /* 0x00520024ad007988 */ /* 0x000fe2000800000d */
[----:B0-----:R-:W-:-:S03]  /*11e0*/  IMAD.U32 R28, RZ, RZ, UR11 ;  /* 0x0000000bff1c7e24 */ /* 0x001fc6000f8e00ff */
[----:B------:R-:W-:Y:S01]  /*11f0*/  STS.U8 [R173+UR13+0x5600], R40 ;  /* 0x00560028ad007988 */ /* 0x000fe2000800000d */
[----:B--2---:R-:W-:-:S03]  /*1200*/  IMAD.U32 R32, RZ, RZ, UR11 ;  /* 0x0000000bff207e24 */ /* 0x004fc6000f8e00ff */
[----:B------:R0:W-:Y:S04]  /*1210*/  STS.U8 [R173+UR13+0x5a00], R10 ;  /* 0x005a000aad007988 */ /* 0x0001e8000800000d */
[----:B------:R1:W-:Y:S04]  /*1220*/  STS.U8 [R173+UR13+0x5e00], R12 ;  /* 0x005e000cad007988 */ /* 0x0003e8000800000d */
[----:B------:R2:W-:Y:S01]  /*1230*/  STS.U8 [R172+UR13+0x4300], R21 ;  /* 0x00430015ac007988 */ /* 0x0005e2000800000d */
[----:B0-----:R-:W-:-:S03]  /*1240*/  LEA.HI R10, R0, 0x5c, RZ, 0x1a ;  /* 0x0000005c000a7811 */ /* 0x001fc600078fd0ff */
[----:B------:R0:W-:Y:S01]  /*1250*/  STS.U8 [R172+UR13+0x5b00], R15 ;  /* 0x005b000fac007988 */ /* 0x0001e2000800000d */
[----:B-1----:R-:W-:Y:S01]  /*1260*/  LEA.HI R12, R0, 0x7c, RZ, 0x1a ;  /* 0x0000007c000c7811 */ /* 0x002fe200078fd0ff */
[----:B------:R-:W-:Y:S02]  /*1270*/  IMAD R18, R10, UR11, RZ ;  /* 0x0000000b0a127c24 */ /* 0x000fe4000f8e02ff */
[----:B------:R1:W-:Y:S01]  /*1280*/  STS.U8 [R172+UR13+0x5f00], R11 ;  /* 0x005f000bac007988 */ /* 0x0003e2000800000d */
[----:B------:R-:W-:Y:S01]  /*1290*/  IMAD.U32 R10, RZ, RZ, UR11 ;  /* 0x0000000bff0a7e24 */ /* 0x000fe2000f8e00ff */
[----:B--2---:R-:W-:Y:S01]  /*12a0*/  IADD3.X R21, PT, PT, R4, UR4, R73, P0, P1 ;  /* 0x0000000404157c10 */ /* 0x004fe200087e2449 */
[----:B------:R-:W-:Y:S01]  /*12b0*/  IMAD R20, R12, UR11, RZ ;  /* 0x0000000b0c147c24 */ /* 0x000fe2000f8e02ff */
[----:B------:R-:W-:Y:S01]  /*12c0*/  SHF.R.U32.HI R4, RZ, 0x6, R0 ;  /* 0x00000006ff047819 */ /* 0x000fe20000011600 */
[----:B------:R2:W-:Y:S01]  /*12d0*/  STS.U8 [R172+UR13+0x4700], R17 ;  /* 0x00470011ac007988 */ /* 0x0005e2000800000d */
[----:B0-----:R-:W-:Y:S01]  /*12e0*/  IMAD R15, R7, UR11, RZ ;  /* 0x0000000b070f7c24 */ /* 0x001fe2000f8e02ff */
[-C--:B------:R-:W-:Y:S01]  /*12f0*/  IADD3 R118, P1, PT, R14, R72.reuse, RZ ;  /* 0x000000480e767210 */ /* 0x080fe20007f3e0ff */
[----:B------:R-:W-:Y:S01]  /*1300*/  IMAD.U32 R7, RZ, RZ, UR11 ;  /* 0x0000000bff077e24 */ /* 0x000fe2000f8e00ff */
[----:B------:R-:W-:Y:S01]  /*1310*/  SGXT.U32 R4, R4, 0x2 ;  /* 0x000000020404781a */ /* 0x000fe20000000000 */
[----:B------:R-:W-:Y:S01]  /*1320*/  IMAD.U32 R12, RZ, RZ, UR11 ;  /* 0x0000000bff0c7e24 */ /* 0x000fe2000f8e00ff */
[----:B-1----:R-:W-:Y:S01]  /*1330*/  LEA.HI R11, R0, 0x6c, RZ, 0x1a ;  /* 0x0000006c000b7811 */ /* 0x002fe200078fd0ff */
[----:B------:R-:W-:Y:S01]  /*1340*/  USHF.L.U32 UR4, UR24, 0x15, URZ ;  /* 0x0000001518047899 */ /* 0x000fe200080006ff */
[-C--:B------:R-:W-:Y:S01]  /*1350*/  IADD3 R110, P2, PT, R15, R72.reuse, RZ ;  /* 0x000000480f6e7210 */ /* 0x080fe20007f5e0ff */
[----:B------:R-:W-:Y:S01]  /*1360*/  IMAD R4, R4, UR11, RZ ;  /* 0x0000000b04047c24 */ /* 0x000fe2000f8e02ff */
[-C--:B------:R-:W-:Y:S01]  /*1370*/  LEA.HI.X.SX32 R119, R14, R21.reuse, 0x1, P1 ;  /* 0x000000150e777211 */ /* 0x080fe200008f0eff */
[----:B--2---:R-:W-:Y:S01]  /*1380*/  IMAD R17, R9, UR11, RZ ;  /* 0x0000000b09117c24 */ /* 0x004fe2000f8e02ff */
[-C--:B------:R-:W-:Y:S01]  /*1390*/  LEA.HI.X.SX32 R111, R15, R21.reuse, 0x1, P2 ;  /* 0x000000150f6f7211 */ /* 0x080fe200010f0eff */
[----:B------:R-:W-:Y:S01]  /*13a0*/  IMAD R5, R5, 0x4, R4 ;  /* 0x0000000405057824 */ /* 0x000fe200078e0204 */
[-C--:B------:R-:W-:Y:S01]  /*13b0*/  IADD3 R132, P4, PT, R4, R72.reuse, RZ ;  /* 0x0000004804847210 */ /* 0x080fe20007f9e0ff */
[----:B------:R-:W-:Y:S01]  /*13c0*/  IMAD.U32 R9, RZ, RZ, UR11 ;  /* 0x0000000bff097e24 */ /* 0x000fe2000f8e00ff */
[-C--:B------:R-:W-:Y:S01]  /*13d0*/  IADD3 R70, P2, PT, R20, R72.reuse, RZ ;  /* 0x0000004814467210 */ /* 0x080fe20007f5e0ff */
[----:B------:R-:W-:Y:S01]  /*13e0*/  IMAD R6, R6, 0x4, R5 ;  /* 0x0000000406067824 */ /* 0x000fe200078e0205 */
[-C--:B------:R-:W-:Y:S01]  /*13f0*/  LEA.HI.X.SX32 R133, R4, R21.reuse, 0x1, P4 ;  /* 0x0000001504857211 */ /* 0x080fe200020f0eff */
[----:B------:R-:W-:Y:S01]  /*1400*/  IMAD R19, R11, UR11, RZ ;  /* 0x0000000b0b137c24 */ /* 0x000fe2000f8e02ff */
[-C--:B------:R-:W-:Y:S01]  /*1410*/  LEA.HI.X.SX32 R127, R13, R21.reuse, 0x1, P5 ;  /* 0x000000150d7f7211 */ /* 0x080fe200028f0eff */
[----:B------:R-:W-:Y:S01]  /*1420*/  IMAD R7, R7, 0x8, R6 ;  /* 0x0000000807077824 */ /* 0x000fe200078e0206 */
[----:B------:R-:W-:Y:S01]  /*1430*/  ULOP3.LUT UR6, UR4, 0x600000, URZ, 0xc0, !UPT ;  /* 0x0060000004067892 */ /* 0x000fe2000f8ec0ff */
[----:B------:R-:W-:Y:S01]  /*1440*/  IMAD.U32 R11, RZ, RZ, UR11 ;  /* 0x0000000bff0b7e24 */ /* 0x000fe2000f8e00ff */
[CC--:B------:R-:W-:Y:S01]  /*1450*/  IADD3 R78, P1, PT, R19.reuse, R72.reuse, RZ ;  /* 0x00000048134e7210 */ /* 0x0c0fe20007f3e0ff */
[----:B------:R-:W-:Y:S01]  /*1460*/  IMAD R8, R8, 0x4, R7 ;  /* 0x0000000408087824 */ /* 0x000fe200078e0207 */
[-C--:B------:R-:W-:Y:S01]  /*1470*/  LEA.HI.X.SX32 R71, R20, R21.reuse, 0x1, P2 ;  /* 0x0000001514477211 */ /* 0x080fe200010f0eff */
[----:B------:R-:W-:Y:S01]  /*1480*/  UIADD3 UR21, UPT, UPT, UR12, UR6, URZ ;  /* 0x000000060c157290 */ /* 0x000fe2000fffe0ff */
[-C--:B------:R-:W-:Y:S01]  /*1490*/  LEA.HI.X.SX32 R79, R19, R21.reuse, 0x1, P1 ;  /* 0x00000015134f7211 */ /* 0x080fe200008f0eff */
[----:B------:R-:W-:Y:S01]  /*14a0*/  IMAD R4, R9, 0x4, R8 ;  /* 0x0000000409047824 */ /* 0x000fe200078e0208 */
[-C--:B------:R-:W-:Y:S01]  /*14b0*/  IADD3 R130, P1, PT, R5, R72.reuse, RZ ;  /* 0x0000004805827210 */ /* 0x080fe20007f3e0ff */
[----:B------:R0:W-:Y:S01]  /*14c0*/  STS.U8 [R172+UR13+0x4b00], R27 ;  /* 0x004b001bac007988 */ /* 0x0001e2000800000d */
[CC--:B------:R-:W-:Y:S01]  /*14d0*/  IADD3 R128, P2, PT, R6.reuse, R72.reuse, RZ ;  /* 0x0000004806807210 */ /* 0x0c0fe20007f5e0ff */
[----:B------:R-:W-:Y:S01]  /*14e0*/  IMAD R9, R11, 0x8, R4 ;  /* 0x000000080b097824 */ /* 0x000fe200078e0204 */
[-C--:B------:R-:W-:Y:S01]  /*14f0*/  LEA.HI.X.SX32 R131, R5, R21.reuse, 0x1, P1 ;  /* 0x0000001505837211 */ /* 0x080fe200008f0eff */
[----:B------:R-:W-:Y:S01]  /*1500*/  ULEA UR21, UR18, UR21, 0x3 ;  /* 0x0000001512157291 */ /* 0x000fe2000f8e18ff */
[-C--:B------:R-:W-:Y:S01]  /*1510*/  LEA.HI.X.SX32 R129, R6, R21.reuse, 0x1, P2 ;  /* 0x0000001506817211 */ /* 0x080fe200010f0eff */
[----:B------:R-:W-:Y:S01]  /*1520*/  IMAD R10, R10, 0x4, R9 ;  /* 0x000000040a0a7824 */ /* 0x000fe200078e0209 */
[-C--:B------:R-:W-:Y:S01]  /*1530*/  IADD3 R124, P1, PT, R7, R72.reuse, RZ ;  /* 0x00000048077c7210 */ /* 0x080fe20007f3e0ff */
[----:B------:R1:W-:Y:S01]  /*1540*/  STS.U8 [R172+UR13+0x4f00], R31 ;  /* 0x004f001fac007988 */ /* 0x0003e2000800000d */
[CC--:B------:R-:W-:Y:S01]  /*1550*/  IADD3 R122, P2, PT, R8.reuse, R72.reuse, RZ ;  /* 0x00000048087a7210 */ /* 0x0c0fe20007f5e0ff */
[----:B------:R-:W-:Y:S01]  /*1560*/  IMAD R11, R23, 0x4, R10 ;  /* 0x00000004170b7824 */ /* 0x000fe200078e020a */
[-C--:B------:R-:W-:Y:S01]  /*1570*/  LEA.HI.X.SX32 R125, R7, R21.reuse, 0x1, P1 ;  /* 0x00000015077d7211 */ /* 0x080fe200008f0eff */
[----:B0-----:R-:W-:Y:S01]  /*1580*/  IMAD.U32 R27, RZ, RZ, UR11 ;  /* 0x0000000bff1b7e24 */ /* 0x001fe2000f8e00ff */
[-C--:B------:R-:W-:Y:S01]  /*1590*/  LEA.HI.X.SX32 R123, R8, R21.reuse, 0x1, P2 ;  /* 0x00000015087b7211 */ /* 0x080fe200010f0eff */
[----:B------:R-:W-:Y:S01]  /*15a0*/  IMAD R12, R12, 0x8, R11 ;  /* 0x000000080c0c7824 */ /* 0x000fe200078e020b */
[CC--:B------:R-:W-:Y:S01]  /*15b0*/  IADD3 R120, P1, PT, R4.reuse, R72.reuse, RZ ;  /* 0x0000004804787210 */ /* 0x0c0fe20007f3e0ff */
[----:B------:R0:W-:Y:S01]  /*15c0*/  STS.U8 [R172+UR13+0x5300], R35 ;  /* 0x00530023ac007988 */ /* 0x0001e2000800000d */
[-C--:B------:R-:W-:Y:S01]  /*15d0*/  IADD3 R116, P2, PT, R9, R72.reuse, RZ ;  /* 0x0000004809747210 */ /* 0x080fe20007f5e0ff */
[----:B------:R-:W-:Y:S01]  /*15e0*/  IMAD R13, R25, 0x4, R12 ;  /* 0x00000004190d7824 */ /* 0x000fe200078e020c */
[-C--:B------:R-:W-:Y:S01]  /*15f0*/  LEA.HI.X.SX32 R121, R4, R21.reuse, 0x1, P1 ;  /* 0x0000001504797211 */ /* 0x080fe200008f0eff */
[----:B------:R2:W-:Y:S01]  /*1600*/  STS.U8 [R172+UR13+0x5700], R39 ;  /* 0x00570027ac007988 */ /* 0x0005e2000800000d */
[----:B-1----:R-:W-:Y:S01]  /*1610*/  IMAD.U32 R31, RZ, RZ, UR11 ;  /* 0x0000000bff1f7e24 */ /* 0x002fe2000f8e00ff */
[-C--:B------:R-:W-:Y:S01]  /*1620*/  LEA.HI.X.SX32 R103, R16, R21.reuse, 0x1, P3 ;  /* 0x0000001510677211 */ /* 0x080fe200018f0eff */
[----:B------:R-:W-:Y:S01]  /*1630*/  IMAD R5, R22, 0x4, R13 ;  /* 0x0000000416057824 */ /* 0x000fe200078e020d */
[----:B------:R-:W-:Y:S01]  /*1640*/  STTM.x32 tmem[UR21], RZ ;  /* 0x000000ff000079ed */ /* 0x000fe200082c0015 */
[----:B------:R-:W1:Y:S02]  /*1650*/  FENCE.VIEW.ASYNC.T ;  /* 0x00000000000073c6 */ /* 0x000e640000000200 */
[----:B-1----:R-:W-:Y:S01]  /*1660*/  BAR.SYNC.DEFER_BLOCKING 0x0 ;  /* 0x0000000000007b1d */ /* 0x002fe20000010000 */
[----:B------:R-:W-:Y:S01]  /*1670*/  IMAD R6, R24, 0x8, R5 ;  /* 0x0000000818067824 */ /* 0x000fe200078e0205 */
[-C--:B------:R-:W-:Y:S01]  /*1680*/  IADD3 R114, P3, PT, R10, R72.reuse, RZ ;  /* 0x000000480a727210 */ /* 0x080fe20007f7e0ff */
[----:B0-----:R-:W-:Y:S01]  /*1690*/  IMAD.U32 R35, RZ, RZ, UR11 ;  /* 0x0000000bff237e24 */ /* 0x001fe2000f8e00ff */
[----:B------:R-:W-:Y:S01]  /*16a0*/  LEA.HI.X.SX32 R117, R9, R21, 0x1, P2 ;  /* 0x0000001509757211 */ /* 0x000fe200010f0eff */
[----:B------:R-:W-:Y:S01]  /*16b0*/  IMAD R7, R27, 0x4, R6 ;  /* 0x000000041b077824 */ /* 0x000fe200078e0206 */
[----:B------:R-:W-:-:S02]  /*16c0*/  IADD3 R112, P1, PT, R11, R72, RZ ;  /* 0x000000480b707210 */ /* 0x000fc40007f3e0ff */
[-C--:B------:R-:W-:Y:S01]  /*16d0*/  LEA.HI.X.SX32 R115, R10, R21.reuse, 0x1, P3 ;  /* 0x000000150a737211 */ /* 0x080fe200018f0eff */
[----:B------:R-:W-:Y:S01]  /*16e0*/  IMAD R8, R26, 0x4, R7 ;  /* 0x000000041a087824 */ /* 0x000fe200078e0207 */
[CC--:B------:R-:W-:Y:S02]  /*16f0*/  IADD3 R108, P2, PT, R12.reuse, R72.reuse, RZ ;  /* 0x000000480c6c7210 */ /* 0x0c0fe40007f5e0ff */
[-C--:B------:R-:W-:Y:S01]  /*1700*/  LEA.HI.X.SX32 R113, R11, R21.reuse, 0x1, P1 ;  /* 0x000000150b717211 */ /* 0x080fe200008f0eff */
[----:B------:R-:W-:Y:S01]  /*1710*/  IMAD R4, R29, 0x8, R8 ;  /* 0x000000081d047824 */ /* 0x000fe200078e0208 */
[-C--:B------:R-:W-:Y:S02]  /*1720*/  IADD3 R104, P1, PT, R5, R72.reuse, RZ ;  /* 0x0000004805687210 */ /* 0x080fe40007f3e0ff */
[----:B------:R-:W-:Y:S01]  /*1730*/  IADD3 R106, P3, PT, R13, R72, RZ ;  /* 0x000000480d6a7210 */ /* 0x000fe20007f7e0ff */
[----:B------:R-:W-:Y:S01]  /*1740*/  IMAD R9, R31, 0x4, R4 ;  /* 0x000000041f097824 */ /* 0x000fe200078e0204 */
[----:B------:R-:W-:-:S02]  /*1750*/  LEA.HI.X.SX32 R109, R12, R21, 0x1, P2 ;  /* 0x000000150c6d7211 */ /* 0x000fc400010f0eff */
[-C--:B------:R-:W-:Y:S01]  /*1760*/  IADD3 R100, P2, PT, R6, R72.reuse, RZ ;  /* 0x0000004806647210 */ /* 0x080fe20007f5e0ff */
[----:B------:R-:W-:Y:S01]  /*1770*/  IMAD R10, R28, 0x4, R9 ;  /* 0x000000041c0a7824 */ /* 0x000fe200078e0209 */
[-C--:B------:R-:W-:Y:S02]  /*1780*/  LEA.HI.X.SX32 R105, R5, R21.reuse, 0x1, P1 ;  /* 0x0000001505697211 */ /* 0x080fe400008f0eff */
[-C--:B------:R-:W-:Y:S01]  /*1790*/  LEA.HI.X.SX32 R107, R13, R21.reuse, 0x1, P3 ;  /* 0x000000150d6b7211 */ /* 0x080fe200018f0eff */
[----:B------:R-:W-:Y:S01]  /*17a0*/  IMAD R11, R33, 0x8, R10 ;  /* 0x00000008210b7824 */ /* 0x000fe200078e020a */
[-C--:B------:R-:W-:Y:S01]  /*17b0*/  IADD3 R98, P3, PT, R7, R72.reuse, RZ ;  /* 0x0000004807627210 */ /* 0x080fe20007f7e0ff */
[----:B------:R-:W0:Y:S02]  /*17c0*/  FENCE.VIEW.ASYNC.S ;  /* 0x00000000000073c6 */ /* 0x000e240000000000 */
[----:B0-----:R0:W1:Y:S01]  /*17d0*/  @!UP0 SYNCS.EXCH.64 URZ, [UR20], UR8 ;  /* 0x0000000814ff85b2 */ /* 0x0010620008000100 */
[----:B------:R-:W-:Y:S01]  /*17e0*/  LEA.HI.X.SX32 R101, R6, R21, 0x1, P2 ;  /* 0x0000001506657211 */ /* 0x000fe200010f0eff */
[----:B------:R-:W-:Y:S01]  /*17f0*/  IMAD R5, R30, 0x4, R11 ;  /* 0x000000041e057824 */ /* 0x000fe200078e020b */
[----:B------:R-:W-:-:S02]  /*1800*/  IADD3 R92, P2, PT, R4, R72, RZ ;  /* 0x00000048045c7210 */ /* 0x000fc40007f5e0ff */
[-C--:B------:R-:W-:Y:S01]  /*1810*/  LEA.HI.X.SX32 R99, R7, R21.reuse, 0x1, P3 ;  /* 0x0000001507637211 */ /* 0x080fe200018f0eff */
[----:B------:R-:W-:Y:S01]  /*1820*/  IMAD R6, R32, 0x4, R5 ;  /* 0x0000000420067824 */ /* 0x000fe200078e0205 */
[-C--:B------:R-:W-:Y:S02]  /*1830*/  IADD3 R90, P3, PT, R9, R72.reuse, RZ ;  /* 0x00000048095a7210 */ /* 0x080fe40007f7e0ff */
[-C--:B------:R-:W-:Y:S01]  /*1840*/  LEA.HI.X.SX32 R93, R4, R21.reuse, 0x1, P2 ;  /* 0x00000015045d7211 */ /* 0x080fe200010f0eff */
[----:B------:R-:W-:Y:S01]  /*1850*/  IMAD R4, R35, 0x8, R6 ;  /* 0x0000000823047824 */ /* 0x000fe200078e0206 */
[-C--:B------:R-:W-:Y:S02]  /*1860*/  IADD3 R96, P1, PT, R8, R72.reuse, RZ ;  /* 0x0000004808607210 */ /* 0x080fe40007f3e0ff */
[----:B------:R-:W-:Y:S01]  /*1870*/  LEA.HI.X.SX32 R91, R9, R21, 0x1, P3 ;  /* 0x00000015095b7211 */ /* 0x000fe200018f0eff */
[----:B------:R-:W-:Y:S01]  /*1880*/  IMAD R7, R37, 0x4, R4 ;  /* 0x0000000425077824 */ /* 0x000fe200078e0204 */
[----:B------:R-:W-:-:S02]  /*1890*/  IADD3 R82, P3, PT, R5, R72, RZ ;  /* 0x0000004805527210 */ /* 0x000fc40007f7e0ff */
[-C--:B------:R-:W-:Y:S02]  /*18a0*/  LEA.HI.X.SX32 R97, R8, R21.reuse, 0x1, P1 ;  /* 0x0000001508617211 */ /* 0x080fe400008f0eff */
[-C--:B------:R-:W-:Y:S02]  /*18b0*/  IADD3 R88, P1, PT, R10, R72.reuse, RZ ;  /* 0x000000480a587210 */ /* 0x080fe40007f3e0ff */
[-C--:B------:R-:W-:Y:S02]  /*18c0*/  IADD3 R84, P2, PT, R11, R72.reuse, RZ ;  /* 0x000000480b547210 */ /* 0x080fe40007f5e0ff */
[----:B------:R-:W-:Y:S01]  /*18d0*/  LEA.HI.X.SX32 R83, R5, R21, 0x1, P3 ;  /* 0x0000001505537211 */ /* 0x000fe200018f0eff */
[----:B------:R-:W-:Y:S01]  /*18e0*/  IMAD R5, R34, 0x4, R7 ;  /* 0x0000000422057824 */ /* 0x000fe200078e0207 */
[----:B------:R-:W-:Y:S02]  /*18f0*/  IADD3 R94, P4, PT, R17, R72, RZ ;  /* 0x00000048115e7210 */ /* 0x000fe40007f9e0ff */
[----:B------:R-:W-:-:S02]  /*1900*/  ISETP.LT.AND P0, PT, RZ, UR42, PT ;  /* 0x0000002aff007c0c */ /* 0x000fc4000bf01270 */
[-C--:B------:R-:W-:Y:S02]  /*1910*/  LEA.HI.X.SX32 R89, R10, R21.reuse, 0x1, P1 ;  /* 0x000000150a597211 */ /* 0x080fe400008f0eff */
[-C--:B------:R-:W-:Y:S02]  /*1920*/  LEA.HI.X.SX32 R85, R11, R21.reuse, 0x1, P2 ;  /* 0x000000150b557211 */ /* 0x080fe400010f0eff */
[-C--:B------:R-:W-:Y:S02]  /*1930*/  IADD3 R86, P5, PT, R18, R72.reuse, RZ ;  /* 0x0000004812567210 */ /* 0x080fe40007fbe0ff */
[----:B------:R-:W-:Y:S02]  /*1940*/  LEA.HI.X.SX32 R95, R17, R21, 0x1, P4 ;  /* 0x00000015115f7211 */ /* 0x000fe400020f0eff */
[-C--:B------:R-:W-:Y:S02]  /*1950*/  IADD3 R80, P1, PT, R6, R72.reuse, RZ ;  /* 0x0000004806507210 */ /* 0x080fe40007f3e0ff */
[----:B------:R-:W-:-:S02]  /*1960*/  IADD3 R76, P2, PT, R4, R72, RZ ;  /* 0x00000048044c7210 */ /* 0x000fc40007f5e0ff */
[-C--:B------:R-:W-:Y:S02]  /*1970*/  IADD3 R74, P3, PT, R7, R72.reuse, RZ ;  /* 0x00000048074a7210 */ /* 0x080fe40007f7e0ff */
[----:B------:R-:W-:Y:S02]  /*1980*/  IADD3 R72, P4, PT, R5, R72, RZ ;  /* 0x0000004805487210 */ /* 0x000fe40007f9e0ff */
[-C--:B------:R-:W-:Y:S02]  /*1990*/  LEA.HI.X.SX32 R87, R18, R21.reuse, 0x1, P5 ;  /* 0x0000001512577211 */ /* 0x080fe400028f0eff */
[-C--:B------:R-:W-:Y:S02]  /*19a0*/  LEA.HI.X.SX32 R81, R6, R21.reuse, 0x1, P1 ;  /* 0x0000001506517211 */ /* 0x080fe400008f0eff */
[-C--:B------:R-:W-:Y:S02]  /*19b0*/  LEA.HI.X.SX32 R77, R4, R21.reuse, 0x1, P2 ;  /* 0x00000015044d7211 */ /* 0x080fe400010f0eff */
[----:B------:R-:W-:-:S02]  /*19c0*/  LEA.HI.X.SX32 R75, R7, R21, 0x1, P3 ;  /* 0x00000015074b7211 */ /* 0x000fc400018f0eff */
[----:B------:R-:W-:Y:S02]  /*19d0*/  LEA.HI.X.SX32 R73, R5, R21, 0x1, P4 ;  /* 0x0000001505497211 */ /* 0x000fe400020f0eff */
[----:B------:R-:W-:Y:S01]  /*19e0*/  PRMT R5, RZ, 0x7610, R5 ;  /* 0x00007610ff057816 */ /* 0x000fe20000000005 */
[----:B-1----:R-:W-:Y:S01]  /*19f0*/  BAR.SYNC.DEFER_BLOCKING 0x0 ;  /* 0x0000000000007b1d */ /* 0x002fe20000010000 */
[----:B------:R-:W-:Y:S02]  /*1a00*/  PRMT R7, RZ, 0x7610, R7 ;  /* 0x00007610ff077816 */ /* 0x000fe40000000007 */
[----:B------:R-:W-:Y:S02]  /*1a10*/  PRMT R9, RZ, 0x7610, R9 ;  /* 0x00007610ff097816 */ /* 0x000fe40000000009 */
[----:B------:R-:W-:Y:S02]  /*1a20*/  PRMT R11, RZ, 0x7610, R11 ;  /* 0x00007610ff0b7816 */ /* 0x000fe4000000000b */
[----:B------:R-:W-:-:S02]  /*1a30*/  PRMT R13, RZ, 0x7610, R13 ;  /* 0x00007610ff0d7816 */ /* 0x000fc4000000000d */
[----:B------:R-:W-:Y:S02]  /*1a40*/  PRMT R15, RZ, 0x7610, R15 ;  /* 0x00007610ff0f7816 */ /* 0x000fe4000000000f */
[----:B------:R-:W-:Y:S02]  /*1a50*/  PRMT R17, RZ, 0x7610, R17 ;  /* 0x00007610ff117816 */ /* 0x000fe40000000011 */
[----:B------:R-:W-:Y:S02]  /*1a60*/  PRMT R19, RZ, 0x7610, R19 ;  /* 0x00007610ff137816 */ /* 0x000fe40000000013 */
[----:B------:R-:W-:Y:S02]  /*1a70*/  PRMT R21, RZ, 0x7610, R21 ;  /* 0x00007610ff157816 */ /* 0x000fe40000000015 */
[----:B------:R-:W-:Y:S02]  /*1a80*/  PRMT R23, RZ, 0x7610, R23 ;  /* 0x00007610ff177816 */ /* 0x000fe40000000017 */
[----:B------:R-:W-:-:S02]  /*1a90*/  PRMT R25, RZ, 0x7610, R25 ;  /* 0x00007610ff197816 */ /* 0x000fc40000000019 */
[----:B------:R-:W-:Y:S02]  /*1aa0*/  PRMT R27, RZ, 0x7610, R27 ;  /* 0x00007610ff1b7816 */ /* 0x000fe4000000001b */
[----:B------:R-:W-:Y:S01]  /*1ab0*/  PRMT R29, RZ, 0x7610, R29 ;  /* 0x00007610ff1d7816 */ /* 0x000fe2000000001d */
[----:B------:R-:W3:Y:S01]  /*1ac0*/  @P0 LDG.E.U8 R5, desc[UR30][R132.64] ;  /* 0x0000001e84050981 */ /* 0x000ee2000c1e1100 */
[----:B------:R-:W-:Y:S02]  /*1ad0*/  PRMT R31, RZ, 0x7610, R31 ;  /* 0x00007610ff1f7816 */ /* 0x000fe4000000001f */
[----:B------:R-:W-:Y:S01]  /*1ae0*/  PRMT R33, RZ, 0x7610, R33 ;  /* 0x00007610ff217816 */ /* 0x000fe20000000021 */
[----:B------:R-:W4:Y:S01]  /*1af0*/  @P0 LDG.E.U8 R7, desc[UR30][R128.64] ;  /* 0x0000001e80070981 */ /* 0x000f22000c1e1100 */
[----:B------:R-:W-:Y:S02]  /*1b00*/  PRMT R35, RZ, 0x7610, R35 ;  /* 0x00007610ff237816 */ /* 0x000fe40000000023 */
[----:B------:R-:W-:Y:S01]  /*1b10*/  PRMT R4, RZ, 0x7610, R4 ;  /* 0x00007610ff047816 */ /* 0x000fe20000000004 */
[----:B------:R-:W2:Y:S01]  /*1b20*/  @P0 LDG.E.U8 R9, desc[UR30][R124.64] ;  /* 0x0000001e7c090981 */ /* 0x000ea2000c1e1100 */
[----:B------:R-:W-:-:S02]  /*1b30*/  PRMT R6, RZ, 0x7610, R6 ;  /* 0x00007610ff067816 */ /* 0x000fc40000000006 */
[----:B------:R-:W-:Y:S01]  /*1b40*/  PRMT R8, RZ, 0x7610, R8 ;  /* 0x00007610ff087816 */ /* 0x000fe20000000008 */
[----:B------:R-:W2:Y:S01]  /*1b50*/  @P0 LDG.E.U8 R11, desc[UR30][R120.64] ;  /* 0x0000001e780b0981 */ /* 0x000ea2000c1e1100 */
[----:B------:R-:W-:Y:S02]  /*1b60*/  PRMT R10, RZ, 0x7610, R10 ;  /* 0x00007610ff0a7816 */ /* 0x000fe4000000000a */
[----:B------:R-:W-:Y:S01]  /*1b70*/  PRMT R12, RZ, 0x7610, R12 ;  /* 0x00007610ff0c7816 */ /* 0x000fe2000000000c */
[----:B------:R-:W2:Y:S01]  /*1b80*/  @P0 LDG.E.U8 R13, desc[UR30][R116.64] ;  /* 0x0000001e740d0981 */ /* 0x000ea2000c1e1100 */
        /* <DEDUP_REMOVED lines=15> */
[----:B------:R-:W-:-:S03]  /*1c80*/  PRMT R34, RZ, 0x7610, R34 ;  /* 0x00007610ff227816 */ /* 0x000fc60000000022 */
[----:B------:R-:W2:Y:S04]  /*1c90*/  @P0 LDG.E.U8 R25, desc[UR30][R92.64] ;  /* 0x0000001e5c190981 */ /* 0x000ea8000c1e1100 */
        /* <DEDUP_REMOVED lines=20> */
[----:B------:R-:W2:Y:S01]  /*1de0*/  @P0 LDG.E.U8 R34, desc[UR30][R70.64] ;  /* 0x0000001e46220981 */ /* 0x000ea2000c1e1100 */
[----:B0-----:R-:W-:-:S04]  /*1df0*/  @!UP2 UIADD3 UR8, UPT, UPT, -UR5, 0x100000, URZ ;  /* 0x001000000508a890 */ /* 0x001fc8000fffe1ff */
[----:B------:R-:W-:Y:S02]  /*1e00*/  @!UP2 USHF.L.U32 UR9, UR8, 0xb, URZ ;  /* 0x0000000b0809a899 */ /* 0x000fe400080006ff */
[----:B------:R-:W-:Y:S01]  /*1e10*/  @!UP2 USHF.L.U32 UR8, UR8, 0x1, URZ ;  /* 0x000000010808a899 */ /* 0x000fe200080006ff */
[----:B------:R-:W-:Y:S01]  /*1e20*/  VOTEU.ALL UP0, P6 ;  /* 0x0000000000ff7886 */ /* 0x000fe20003000000 */
[----:B------:R-:W-:-:S04]  /*1e30*/  @!UP2 UIADD3 UR4, UPT, UPT, -UR5, 0x100000, URZ ;  /* 0x001000000504a890 */ /* 0x000fc8000fffe1ff */
[----:B------:R-:W-:Y:S02]  /*1e40*/  @!UP2 USHF.L.U32 UR5, UR4, 0xb, URZ ;  /* 0x0000000b0405a899 */ /* 0x000fe400080006ff */
[----:B------:R-:W-:Y:S02]  /*1e50*/  @!UP2 USHF.L.U32 UR4, UR4, 0x1, URZ ;  /* 0x000000010404a899 */ /* 0x000fe400080006ff */
[----:B------:R-:W-:Y:S01]  /*1e60*/  UIADD3 UR6, UPT, UPT, UR6, UR19, URZ ;  /* 0x0000001306067290 */ /* 0x000fe2000fffe0ff */
[----:B------:R-:W-:-:S03]  /*1e70*/  ISETP.EQ.U32.AND P1, PT, RZ, UR24, P0 ;  /* 0x00000018ff007c0c */ /* 0x000fc60008722070 */
[----:B------:R-:W-:Y:S01]  /*1e80*/  ULEA UR18, UR18, UR6, 0x12 ;  /* 0x0000000612127291 */ /* 0x000fe2000f8e90ff */
[----:B------:R0:W1:Y:S01]  /*1e90*/  @!UP0 SYNCS.EXCH.64 URZ, [UR13+0xc008], UR8 ;  /* 0x00c008080dff85b2 */ /* 0x0000620008000100 */
[----:B------:R-:W-:Y:S01]  /*1ea0*/  VOTEU.ALL UP0, P6 ;  /* 0x0000000000ff7886 */ /* 0x000fe20003000000 */
[----:B---3--:R0:W-:Y:S04]  /*1eb0*/  STS.U8 [R200+UR13+0x6000], R5 ;  /* 0x00600005c8007988 */ /* 0x0081e8000800000d */
[----:B----4-:R0:W-:Y:S04]  /*1ec0*/  STS.U8 [R200+UR13+0x6200], R7 ;  /* 0x00620007c8007988 */ /* 0x0101e8000800000d */
[----:B--2---:R0:W-:Y:S04]  /*1ed0*/  STS.U8 [R200+UR13+0x6400], R9 ;  /* 0x00640009c8007988 */ /* 0x0041e8000800000d */
[----:B------:R0:W-:Y:S04]  /*1ee0*/  STS.U8 [R200+UR13+0x6600], R11 ;  /* 0x0066000bc8007988 */ /* 0x0001e8000800000d */
        /* <DEDUP_REMOVED lines=27> */
[----:B------:R0:W-:Y:S01]  /*20a0*/  STS.U8 [R3+UR13+0x7f00], R34 ;  /* 0x007f002203007988 */ /* 0x0001e2000800000d */
[----:B-1----:R1:W-:Y:S06]  /*20b0*/  MEMBAR.ALL.CTA ;  /* 0x0000000000007992 */ /* 0x0023ec0000008000 */
[----:B-1----:R-:W-:Y:S04]  /*20c0*/  FENCE.VIEW.ASYNC.S ;  /* 0x00000000000073c6 */ /* 0x002fe80000000000 */
[----:B------:R-:W1:Y:S02]  /*20d0*/  FENCE.VIEW.ASYNC.S ;  /* 0x00000000000073c6 */ /* 0x000e640000000000 */
[----:B-1----:R0:W1:Y:S02]  /*20e0*/  @!UP0 SYNCS.EXCH.64 URZ, [UR13+0x8000], UR4 ;  /* 0x008000040dff85b2 */ /* 0x0020640008000100 */
[----:B-1----:R-:W-:Y:S06]  /*20f0*/  BAR.SYNC.DEFER_BLOCKING 0x0 ;  /* 0x0000000000007b1d */ /* 0x002fec0000010000 */
[----:B0-----:R-:W-:Y:S05]  /*2100*/  @!P1 BRA `(.L_x_6) ;  /* 0x00000000006c9947 */ /* 0x001fea0003800000 */
[----:B------:R-:W-:Y:S02]  /*2110*/  UIADD3 UR4, UPT, UPT, UR13, 0x4000, URZ ;  /* 0x000040000d047890 */ /* 0x000fe4000fffe0ff */
[----:B------:R-:W-:Y:S02]  /*2120*/  UIADD3 UR5, UPT, UPT, UR13, 0x6000, URZ ;  /* 0x000060000d057890 */ /* 0x000fe4000fffe0ff */
[----:B------:R-:W-:Y:S02]  /*2130*/  USHF.R.U32.HI UR4, URZ, 0x4, UR4 ;  /* 0x00000004ff047899 */ /* 0x000fe40008011604 */
[----:B------:R-:W-:Y:S02]  /*2140*/  USHF.R.U32.HI UR5, URZ, 0x4, UR5 ;  /* 0x00000004ff057899 */ /* 0x000fe40008011605 */
[----:B------:R-:W-:Y:S02]  /*2150*/  USGXT.U32 UR6, UR4, 0xe ;  /* 0x0000000e0406789a */ /* 0x000fe40008000000 */
[----:B------:R-:W-:Y:S01]  /*2160*/  USGXT.U32 UR8, UR5, 0xe ;  /* 0x0000000e0508789a */ /* 0x000fe20008000000 */
[----:B------:R-:W-:Y:S01]  /*2170*/  UMOV UR16, 0x100 ;  /* 0x0000010000107882 */ /* 0x000fe20000000000 */
[----:B------:R-:W-:Y:S01]  /*2180*/  UMOV UR17, 0x40004040 ;  /* 0x4000404000117882 */ /* 0x000fe20000000000 */
[----:B------:R-:W-:Y:S01]  /*2190*/  UMOV UR22, 0xfffffffe ;  /* 0xfffffffe00167882 */ /* 0x000fe20000000000 */
[----:B------:R-:W-:Y:S01]  /*21a0*/  UMOV UR23, 0x7fffbfdf ;  /* 0x7fffbfdf00177882 */ /* 0x000fe20000000000 */
[----:B------:R-:W-:Y:S01]  /*21b0*/  UMOV UR7, URZ ;  /* 0x000000ff00077c82 */ /* 0x000fe20008000000 */
[----:B------:R-:W-:Y:S01]  /*21c0*/  UMOV UR9, URZ ;  /* 0x000000ff00097c82 */ /* 0x000fe20008000000 */
[----:B------:R-:W-:-:S02]  /*21d0*/  UIADD3.64 UR16, UPT, UPT, UR6, UR16, URZ ;  /* 0x0000001006107297 */ /* 0x000fc4000fffe0ff */
[----:B------:R-:W-:Y:S01]  /*21e0*/  UIADD3.64 UR22, UPT, UPT, UR8, -UR22, URZ ;  /* 0x8000001608167297 */ /* 0x000fe2000fffe0ff */
[----:B------:R-:W-:Y:S01]  /*21f0*/  UMOV UR26, 0x0 ;  /* 0x00000000001a7882 */ /* 0x000fe20000000000 */
[----:B------:R-:W-:Y:S01]  /*2200*/  UMOV UR27, 0x8208010 ;  /* 0x08208010001b7882 */ /* 0x000fe20000000000 */
[----:B------:R-:W-:Y:S01]  /*2210*/  UMOV UR4, UR10 ;  /* 0x0000000a00047c82 */ /* 0x000fe20008000000 */
[----:B------:R-:W-:Y:S01]  /*2220*/  UMOV UR5, URZ ;  /* 0x000000ff00057c82 */ /* 0x000fe20008000000 */
[----:B------:R-:W-:Y:S01]  /*2230*/  UMOV UR7, 0x40004040 ;  /* 0x4000404000077882 */ /* 0x000fe20000000000 */
[----:B------:R-:W-:Y:S01]  /*2240*/  UMOV UR9, 0x80004020 ;  /* 0x8000402000097882 */ /* 0x000fe20000000000 */
[----:B------:R-:W-:Y:S01]  /*2250*/  UMOV UR28, 0x0 ;  /* 0x00000000001c7882 */ /* 0x000fe20000000000 */
[----:B------:R-:W-:Y:S01]  /*2260*/  UMOV UR29, 0x8208010 ;  /* 0x08208010001d7882 */ /* 0x000fe20000000000 */
[----:B------:R-:W-:Y:S01]  /*2270*/  UMOV UR4, UR4 ;  /* 0x0000000400047c82 */ /* 0x000fe20008000000 */
[----:B------:R0:W-:Y:S01]  /*2280*/  UTCQMMA gdesc[UR6], gdesc[UR8], tmem[UR19], tmem[UR26], idesc[UR27], !UPT ;  /* 0x00ff1a08060075ea */ /* 0x0001e2000f800313 */
[----:B------:R0:W-:Y:S01]  /*2290*/  UTCQMMA gdesc[UR16], gdesc[UR22], tmem[UR19], tmem[UR28], idesc[UR29], UPT ;  /* 0x00ff1c16100075ea */ /* 0x0001e2000b800313 */
[----:B------:R0:W-:Y:S01]  /*22a0*/  UTCBAR [UR4], URZ ;  /* 0x000000ff040073e9 */ /* 0x0001e200080000ff */
[----:B------:R-:W-:Y:S01]  /*22b0*/  NOP ;  /* 0x0000000000007918 */ /* 0x000fe20000000000 */
.L_x_6:
[----:B------:R-:W-:Y:S05]  /*22c0*/  @!P0 BRA `(.L_x_7) ;  /* 0x0000000000088947 */ /* 0x000fea0003800000 */
[----:B------:R-:W1:Y:S02]  /*22d0*/  SYNCS.PHASECHK.TRANS64.TRYWAIT P2, [UR13+0x8000], RZ ;  /* 0x008000ffff0075a7 */ /* 0x000e64000804110d */
[----:B-1----:R-:W-:Y:S05]  /*22e0*/  @!P2 BRA `(.L_x_8) ;  /* 0x000000a400aca947 */ /* 0x002fea0003800000 */
.L_x_7:
[----:B------:R-:W-:Y:S01]  /*22f0*/  BAR.SYNC.DEFER_BLOCKING 0x0 ;  /* 0x0000000000007b1d */ /* 0x000fe20000010000 */
[C---:B------:R-:W-:Y:S01]  /*2300*/  LOP3.LUT R68, R0.reuse, 0x6f, RZ, 0xc0, !PT ;  /* 0x0000006f00447812 */ /* 0x040fe200078ec0ff */
[C---:B------:R-:W-:Y:S01]  /*2310*/  IMAD.SHL.U32 R201, R0.reuse, 0x4, RZ ;  /* 0x0000000400c97824 */ /* 0x040fe200078e00ff */
[C---:B------:R-:W-:Y:S02]  /*2320*/  LOP3.LUT R135, R0.reuse, 0x80, RZ, 0xc0, !PT ;  /* 0x0000008000877812 */ /* 0x040fe400078ec0ff */
[----:B------:R-:W-:Y:S01]  /*2330*/  LOP3.LUT P6, RZ, R0, 0xff, RZ, 0xc0, !PT ;  /* 0x000000ff00ff7812 */ /* 0x000fe200078cc0ff */
[----:B0-----:R-:W0:Y:S01]  /*2340*/  LDCU UR4, c[0x0][0x3a8] ;  /* 0x00007500ff0477ac */ /* 0x001e220008000800 */
[----:B------:R-:W-:Y:S01]  /*2350*/  LEA.HI R68, R135, R68, RZ, 0x1d ;  /* 0x0000004487447211 */ /* 0x000fe200078fe8ff */
[----:B------:R-:W-:Y:S01]  /*2360*/  LDTM.16dp32bit_t0_t15.x64 R4, tmem[UR18] ;  /* 0x00000012000479ee */ /* 0x000fe20008b00000 */
[----:B------:R-:W0:Y:S01]  /*2370*/  LDTM.16dp32bit_t16_t31.x64 R4, tmem[UR18+0x40] ;  /* 0x00004012000479ee */ /* 0x000e220008b20000 */
[----:B------:R-:W-:Y:S01]  /*2380*/  LOP3.LUT R201, R201, 0x40, RZ, 0xc0, !PT ;  /* 0x00000040c9c97812 */ /* 0x000fe200078ec0ff */
[----:B------:R-:W1:Y:S01]  /*2390*/  LDCU.64 UR16, c[0x0][0x3d0] ;  /* 0x00007a00ff1077ac */ /* 0x000e620008000a00 */
[----:B------:R-:W-:-:S02]  /*23a0*/  VIADD R68, R68, UR14 ;  /* 0x0000000e44447c36 */ /* 0x000fc40008000000 */
[C---:B------:R-:W-:Y:S02]  /*23b0*/  LOP3.LUT R137, R201.reuse, 0x3, RZ, 0xfc, !PT ;  /* 0x00000003c9897812 */ /* 0x040fe400078efcff */
[C---:B------:R-:W-:Y:S02]  /*23c0*/  LOP3.LUT R135, R201.reuse, 0x2, RZ, 0xfc, !PT ;  /* 0x00000002c9877812 */ /* 0x040fe400078efcff */
[C---:B------:R-:W-:Y:S02]  /*23d0*/  ISETP.GE.AND P5, PT, R68.reuse, R137, PT ;  /* 0x000000894400720c */ /* 0x040fe40003fa6270 */
[C---:B------:R-:W-:Y:S02]  /*23e0*/  LOP3.LUT R137, R201.reuse, 0x5, RZ, 0xfc, !PT ;  /* 0x00000005c9897812 */ /* 0x040fe400078efcff */
[C---:B------:R-:W-:Y:S02]  /*23f0*/  ISETP.GE.AND P2, PT, R68.reuse, R135, PT ;  /* 0x000000874400720c */ /* 0x040fe40003f46270 */
[----:B------:R-:W-:Y:S01]  /*2400*/  LOP3.LUT R135, R201, 0x4, RZ, 0xfc, !PT ;  /* 0x00000004c9877812 */ /* 0x000fe200078efcff */
[----:B------:R-:W2:Y:S01]  /*2410*/  @!P6 SYNCS.CCTL.IV [UR13+0x8000] ;  /* 0x00800000ff00e9b1 */ /* 0x000ea2000800000d */
[C---:B------:R-:W-:Y:S01]  /*2420*/  ISETP.GE.AND P3, PT, R68.reuse, R137, PT ;  /* 0x000000894400720c */ /* 0x040fe20003f66270 */
[----:B------:R-:W-:Y:S01]  /*2430*/  NOP ;  /* 0x0000000000007918 */ /* 0x000fe20000000000 */
[----:B------:R-:W-:-:S02]  /*2440*/  ISETP.GE.AND P4, PT, R68, R135, PT ;  /* 0x000000874400720c */ /* 0x000fc40003f86270 */
[----:B------:R-:W-:Y:S01]  /*2450*/  LOP3.LUT R135, R201, 0x6, RZ, 0xfc, !PT ;  /* 0x00000006c9877812 */ /* 0x000fe200078efcff */
[----:B0-----:R-:W-:Y:S01]  /*2460*/  FMUL R136, R7, UR4 ;  /* 0x0000000407887c20 */ /* 0x001fe20008400000 */
[----:B------:R-:W-:Y:S01]  /*2470*/  LOP3.LUT R7, R201, 0x7, RZ, 0xfc, !PT ;  /* 0x00000007c9077812 */ /* 0x000fe200078efcff */
[----:B------:R-:W-:Y:S01]  /*2480*/  FMUL R137, R8, UR4 ;  /* 0x0000000408897c20 */ /* 0x000fe20008400000 */
[----:B------:R-:W-:Y:S01]  /*2490*/  FMUL R6, R6, UR4 ;  /* 0x0000000406067c20 */ /* 0x000fe20008400000 */
[----:B------:R-:W-:Y:S01]  /*24a0*/  FMUL R204, R4, UR4 ;  /* 0x0000000404cc7c20 */ /* 0x000fe20008400000 */
[----:B------:R-:W-:Y:S01]  /*24b0*/  FSEL R8, R136, -INF , P5 ;  /* 0xff80000088087808 */ /* 0x000fe20002800000 */
[----:B------:R-:W-:Y:S01]  /*24c0*/  FMUL R136, R9, UR4 ;  /* 0x0000000409887c20 */ /* 0x000fe20008400000 */
[----:B------:R-:W-:Y:S01]  /*24d0*/  ISETP.GE.AND P5, PT, R68, R7, PT ;  /* 0x000000074400720c */ /* 0x000fe20003fa6270 */
[----:B------:R-:W-:Y:S01]  /*24e0*/  FMUL R5, R5, UR4 ;  /* 0x0000000405057c20 */ /* 0x000fe20008400000 */
[----:B------:R-:W-:Y:S01]  /*24f0*/  FSEL R7, R137, -INF , P4 ;  /* 0xff80000089077808 */ /* 0x000fe20002000000 */
[----:B------:R-:W-:Y:S01]  /*2500*/  FMUL R137, R10, UR4 ;  /* 0x000000040a897c20 */ /* 0x000fe20008400000 */
[----:B------:R-:W-:Y:S01]  /*2510*/  FSEL R6, R6, -INF , P2 ;  /* 0xff80000006067808 */ /* 0x000fe20001000000 */
[----:B------:R-:W-:Y:S01]  /*2520*/  FMUL R202, R43, UR4 ;  /* 0x000000042bca7c20 */ /* 0x000fe20008400000 */
[----:B------:R-:W-:Y:S01]  /*2530*/  LOP3.LUT R9, R201, 0x9, RZ, 0xfc, !PT ;  /* 0x00000009c9097812 */ /* 0x000fe200078efcff */
[----:B------:R-:W-:Y:S01]  /*2540*/  FMUL R46, R46, UR4 ;  /* 0x000000042e2e7c20 */ /* 0x000fe20008400000 */
[----:B------:R-:W-:Y:S01]  /*2550*/  ISETP.GE.AND P2, PT, R68, R135, PT ;  /* 0x000000874400720c */ /* 0x000fe20003f46270 */
[----:B------:R-:W-:Y:S01]  /*2560*/  FMUL R47, R47, UR4 ;  /* 0x000000042f2f7c20 */ /* 0x000fe20008400000 */
[----:B------:R-:W-:Y:S01]  /*2570*/  LOP3.LUT R135, R201, 0x8, RZ, 0xfc, !PT ;  /* 0x00000008c9877812 */ /* 0x000fe200078efcff */
[----:B------:R-:W-:Y:S01]  /*2580*/  FMUL R48, R48, UR4 ;  /* 0x0000000430307c20 */ /* 0x000fe20008400000 */
[----:B------:R-:W-:Y:S01]  /*2590*/  FSEL R10, R136, -INF , P3 ;  /* 0xff800000880a7808 */ /* 0x000fe20001800000 */
[----:B------:R-:W-:Y:S01]  /*25a0*/  FMUL R136, R11, UR4 ;  /* 0x000000040b887c20 */ /* 0x000fe20008400000 */
[----:B------:R-:W-:Y:S01]  /*25b0*/  ISETP.GE.AND P3, PT, R68, R9, PT ;  /* 0x000000094400720c */ /* 0x000fe20003f66270 */
        /* <DEDUP_REMOVED lines=41> */
[----:B------:R-:W-:-:S02]  /*2850*/  ISETP.GE.AND P2, PT, R68, R135, PT ;  /* 0x000000874400720c */ /* 0x000fc40003f46270 */
[----:B------:R-:W-:Y:S02]  /*2860*/  LOP3.LUT R135, R201, 0x10, RZ, 0xfc, !PT ;  /* 0x00000010c9877812 */ /* 0x000fe400078efcff */
[----:B------:R-:W-:Y:S01]  /*2870*/  FSEL R18, R136, -INF , P3 ;  /* 0xff80000088127808 */ /* 0x000fe20001800000 */
[----:B------:R-:W-:Y:S01]  /*2880*/  FMUL R136, R19, UR4 ;  /* 0x0000000413887c20 */ /* 0x000fe20008400000 */
[----:B------:R-:W-:Y:S02]  /*2890*/  ISETP.GE.AND P3, PT, R68, R17, PT ;  /* 0x000000114400720c */ /* 0x000fe40003f66270 */
[----:B------:R-:W-:Y:S01]  /*28a0*/  FSEL R17, R137, -INF , P2 ;  /* 0xff80000089117808 */ /* 0x000fe20001000000 */
[----:B------:R-:W-:Y:S01]  /*28b0*/  FMUL R137, R20, UR4 ;  /* 0x0000000414897c20 */ /* 0x000fe20008400000 */
[----:B------:R-:W-:Y:S02]  /*28c0*/  LOP3.LUT R19, R201, 0x13, RZ, 0xfc, !PT ;  /* 0x00000013c9137812 */ /* 0x000fe400078efcff */
        /* <DEDUP_REMOVED lines=47> */
[----:B------:R-:W-:Y:S02]  /*2bc0*/  ISETP.GE.AND P4, PT, R68, R135, PT ;  /* 0x000000874400720c */ /* 0x000fe40003f86270 */
[----:B------:R-:W-:-:S02]  /*2bd0*/  LOP3.LUT R31, R201, 0x1f, RZ, 0xfc, !PT ;  /* 0x0000001fc91f7812 */ /* 0x000fc400078efcff */
[----:B------:R-:W-:Y:S02]  /*2be0*/  LOP3.LUT R135, R201, 0x1e, RZ, 0xfc, !PT ;  /* 0x0000001ec9877812 */ /* 0x000fe400078efcff */
[----:B------:R-:W-:Y:S01]  /*2bf0*/  FSEL R32, R136, -INF , P5 ;  /* 0xff80000088207808 */ /* 0x000fe20002800000 */
[----:B------:R-:W-:Y:S01]  /*2c00*/  FMUL R136, R33, UR4 ;  /* 0x0000000421887c20 */ /* 0x000fe20008400000 */
[C---:B------:R-:W-:Y:S02]  /*2c10*/  ISETP.GE.AND P5, PT, R68.reuse, R31, PT ;  /* 0x0000001f4400720c */ /* 0x040fe40003fa6270 */
[----:B------:R-:W-:Y:S02]  /*2c20*/  ISETP.GE.AND P2, PT, R68, R135, PT ;  /* 0x000000874400720c */ /* 0x000fe40003f46270 */
[----:B------:R-:W-:Y:S01]  /*2c30*/  FSEL R31, R137, -INF , P4 ;  /* 0xff800000891f7808 */ /* 0x000fe20002000000 */
[----:B------:R-:W-:Y:S01]  /*2c40*/  FMUL R137, R34, UR4 ;  /* 0x0000000422897c20 */ /* 0x000fe20008400000 */
[----:B------:R-:W-:-:S02]  /*2c50*/  LOP3.LUT R135, R201, 0x20, RZ, 0xfc, !PT ;  /* 0x00000020c9877812 */ /* 0x000fc400078efcff */
[----:B------:R-:W-:Y:S02]  /*2c60*/  LOP3.LUT R33, R201, 0x21, RZ, 0xfc, !PT ;  /* 0x00000021c9217812 */ /* 0x000fe400078efcff */
[----:B------:R-:W-:Y:S01]  /*2c70*/  FSEL R34, R136, -INF , P3 ;  /* 0xff80000088227808 */ /* 0x000fe20001800000 */
[----:B------:R-:W-:Y:S01]  /*2c80*/  FMUL R136, R35, UR4 ;  /* 0x0000000423887c20 */ /* 0x000fe20008400000 */
[C---:B------:R-:W-:Y:S02]  /*2c90*/  ISETP.GE.AND P4, PT, R68.reuse, R135, PT ;  /* 0x000000874400720c */ /* 0x040fe40003f86270 */
[----:B------:R-:W-:Y:S02]  /*2ca0*/  ISETP.GE.AND P3, PT, R68, R33, PT ;  /* 0x000000214400720c */ /* 0x000fe40003f66270 */
[----:B------:R-:W-:Y:S02]  /*2cb0*/  LOP3.LUT R135, R201, 0x22, RZ, 0xfc, !PT ;  /* 0x00000022c9877812 */ /* 0x000fe400078efcff */
[----:B------:R-:W-:Y:S01]  /*2cc0*/  FSEL R33, R137, -INF , P2 ;  /* 0xff80000089217808 */ /* 0x000fe20001000000 */
[----:B------:R-:W-:Y:S01]  /*2cd0*/  FMUL R137, R36, UR4 ;  /* 0x0000000424897c20 */ /* 0x000fe20008400000 */
[----:B------:R-:W-:-:S02]  /*2ce0*/  LOP3.LUT R35, R201, 0x23, RZ, 0xfc, !PT ;  /* 0x00000023c9237812 */ /* 0x000fc400078efcff */
[----:B------:R-:W-:Y:S02]  /*2cf0*/  ISETP.GE.AND P2, PT, R68, R135, PT ;  /* 0x000000874400720c */ /* 0x000fe40003f46270 */
[----:B------:R-:W-:Y:S01]  /*2d00*/  FSEL R36, R136, -INF , P5 ;  /* 0xff80000088247808 */ /* 0x000fe20002800000 */
[----:B------:R-:W-:Y:S01]  /*2d10*/  FMUL R136, R37, UR4 ;  /* 0x0000000425887c20 */ /* 0x000fe20008400000 */
[----:B------:R-:W-:Y:S02]  /*2d20*/  LOP3.LUT R135, R201, 0x24, RZ, 0xfc, !PT ;  /* 0x00000024c9877812 */ /* 0x000fe400078efcff */
[----:B------:R-:W-:Y:S02]  /*2d30*/  ISETP.GE.AND P5, PT, R68, R35, PT ;  /* 0x000000234400720c */ /* 0x000fe40003fa6270 */
[----:B------:R-:W-:Y:S01]  /*2d40*/  FSEL R35, R137, -INF , P4 ;  /* 0xff80000089237808 */ /* 0x000fe20002000000 */
[----:B------:R-:W-:Y:S01]  /*2d50*/  FMUL R137, R38, UR4 ;  /* 0x0000000426897c20 */ /* 0x000fe20008400000 */
[----:B------:R-:W-:-:S02]  /*2d60*/  LOP3.LUT R37, R201, 0x25, RZ, 0xfc, !PT ;  /* 0x00000025c9257812 */ /* 0x000fc400078efcff */
[----:B------:R-:W-:Y:S02]  /*2d70*/  ISETP.GE.AND P4, PT, R68, R135, PT ;  /* 0x000000874400720c */ /* 0x000fe40003f86270 */
[----:B------:R-:W-:Y:S02]  /*2d80*/  LOP3.LUT R135, R201, 0x26, RZ, 0xfc, !PT ;  /* 0x00000026c9877812 */ /* 0x000fe400078efcff */
[----:B------:R-:W-:Y:S01]  /*2d90*/  FSEL R38, R136, -INF , P3 ;  /* 0xff80000088267808 */ /* 0x000fe20001800000 */
[----:B------:R-:W-:Y:S01]  /*2da0*/  FMUL R136, R39, UR4 ;  /* 0x0000000427887c20 */ /* 0x000fe20008400000 */
        /* <DEDUP_REMOVED lines=8> */
[C---:B------:R-:W-:Y:S02]  /*2e30*/  ISETP.GE.AND P5, PT, R68.reuse, R39, PT ;  /* 0x000000274400720c */ /* 0x040fe40003fa6270 */
[----:B------:R-:W-:Y:S02]  /*2e40*/  FSEL R39, R137, -INF , P4 ;  /* 0xff80000089277808 */ /* 0x000fe40002000000 */
[----:B------:R-:W-:Y:S01]  /*2e50*/  ISETP.GE.AND P4, PT, R68, R135, PT ;  /* 0x000000874400720c */ /* 0x000fe20003f86270 */
[----:B------:R-:W-:Y:S01]  /*2e60*/  FMUL R135, R42, UR4 ;  /* 0x000000042a877c20 */ /* 0x000fe20008400000 */
[----:B------:R-:W-:-:S02]  /*2e70*/  FSEL R42, R136, -INF , P3 ;  /* 0xff800000882a7808 */ /* 0x000fc40001800000 */
[CC--:B------:R-:W-:Y:S01]  /*2e80*/  ISETP.GE.AND P3, PT, R68.reuse, R201.reuse, PT ;  /* 0x000000c94400720c */ /* 0x0c0fe20003f66270 */
[----:B------:R-:W0:Y:S01]  /*2e90*/  LDC.64 R136, c[0x0][0x390] ;  /* 0x0000e400ff887b82 */ /* 0x000e220000000a00 */
[----:B------:R-:W-:Y:S02]  /*2ea0*/  FSEL R4, R135, -INF , P2 ;  /* 0xff80000087047808 */ /* 0x000fe40001000000 */
[----:B------:R-:W-:Y:S02]  /*2eb0*/  ISETP.GT.AND P2, PT, R68, R201, PT ;  /* 0x000000c94400720c */ /* 0x000fe40003f44270 */
[----:B------:R-:W-:Y:S02]  /*2ec0*/  FSEL R204, R204, -INF , P3 ;  /* 0xff800000cccc7808 */ /* 0x000fe40001800000 */
[----:B------:R-:W-:Y:S02]  /*2ed0*/  FSEL R5, R5, -INF , P2 ;  /* 0xff80000005057808 */ /* 0x000fe40001000000 */
[----:B------:R-:W-:-:S02]  /*2ee0*/  LOP3.LUT R41, R201, 0x29, RZ, 0xfc, !PT ;  /* 0x00000029c9297812 */ /* 0x000fc400078efcff */
[----:B------:R-:W-:Y:S02]  /*2ef0*/  FMNMX3 R135, R204, R5, R6, !PT ;  /* 0x00000005cc877276 */ /* 0x000fe40007800006 */
[----:B------:R-:W-:Y:S02]  /*2f00*/  ISETP.GE.AND P3, PT, R68, R41, PT ;  /* 0x000000294400720c */ /* 0x000fe40003f66270 */
[----:B------:R-:W-:Y:S02]  /*2f10*/  FMNMX3 R135, R135, R8, R7, !PT ;  /* 0x0000000887877276 */ /* 0x000fe40007800007 */
[----:B------:R-:W-:Y:S02]  /*2f20*/  LOP3.LUT R41, R201, 0x2a, RZ, 0xfc, !PT ;  /* 0x0000002ac9297812 */ /* 0x000fe400078efcff */
[----:B------:R-:W-:Y:S02]  /*2f30*/  FMNMX3 R135, R135, R10, R9, !PT ;  /* 0x0000000a87877276 */ /* 0x000fe40007800009 */
[----:B------:R-:W-:-:S02]  /*2f40*/  LOP3.LUT R43, R201, 0x2b, RZ, 0xfc, !PT ;  /* 0x0000002bc92b7812 */ /* 0x000fc400078efcff */
[----:B------:R-:W-:Y:S02]  /*2f50*/  FMNMX3 R135, R135, R12, R11, !PT ;  /* 0x0000000c87877276 */ /* 0x000fe4000780000b */
[----:B------:R-:W-:Y:S01]  /*2f60*/  ISETP.GE.AND P2, PT, R68, R41, PT ;  /* 0x000000294400720c */ /* 0x000fe20003f46270 */
[----:B------:R-:W-:Y:S01]  /*2f70*/  FMUL R41, R44, UR4 ;  /* 0x000000042c297c20 */ /* 0x000fe20008400000 */
[----:B------:R-:W-:Y:S01]  /*2f80*/  FMNMX3 R135, R135, R14, R13, !PT ;  /* 0x0000000e87877276 */ /* 0x000fe2000780000d */
[----:B------:R-:W-:Y:S01]  /*2f90*/  FMUL R44, R45, UR4 ;  /* 0x000000042d2c7c20 */ /* 0x000fe20008400000 */
[----:B------:R-:W-:Y:S02]  /*2fa0*/  FSEL R202, R202, -INF , P5 ;  /* 0xff800000caca7808 */ /* 0x000fe40002800000 */
[----:B------:R-:W-:Y:S02]  /*2fb0*/  FMNMX3 R135, R135, R16, R15, !PT ;  /* 0x0000001087877276 */ /* 0x000fe4000780000f */
[----:B------:R-:W-:-:S02]  /*2fc0*/  ISETP.GE.AND P5, PT, R68, R43, PT ;  /* 0x0000002b4400720c */ /* 0x000fc40003fa6270 */
[----:B------:R-:W-:Y:S02]  /*2fd0*/  FMNMX3 R135, R135, R18, R17, !PT ;  /* 0x0000001287877276 */ /* 0x000fe40007800011 */
[----:B------:R-:W-:Y:S02]  /*2fe0*/  LOP3.LUT R43, R201, 0x2c, RZ, 0xfc, !PT ;  /* 0x0000002cc92b7812 */ /* 0x000fe400078efcff */
[----:B------:R-:W-:Y:S02]  /*2ff0*/  FMNMX3 R135, R135, R20, R19, !PT ;  /* 0x0000001487877276 */ /* 0x000fe40007800013 */
[----:B------:R-:W-:Y:S02]  /*3000*/  FSEL R41, R41, -INF , P4 ;  /* 0xff80000029297808 */ /* 0x000fe40002000000 */
[----:B------:R-:W-:Y:S02]  /*3010*/  FMNMX3 R135, R135, R22, R21, !PT ;  /* 0x0000001687877276 */ /* 0x000fe40007800015 */
[----:B------:R-:W-:-:S02]  /*3020*/  ISETP.GE.AND P4, PT, R68, R43, PT ;  /* 0x0000002b4400720c */ /* 0x000fc40003f86270 */
[----:B------:R-:W-:Y:S02]  /*3030*/  FMNMX3 R135, R135, R24, R23, !PT ;  /* 0x0000001887877276 */ /* 0x000fe40007800017 */
[C---:B------:R-:W-:Y:S02]  /*3040*/  LOP3.LUT R43, R201.reuse, 0x2d, RZ, 0xfc, !PT ;  /* 0x0000002dc92b7812 */ /* 0x040fe400078efcff */
[----:B------:R-:W-:Y:S02]  /*3050*/  LOP3.LUT R45, R201, 0x2e, RZ, 0xfc, !PT ;  /* 0x0000002ec92d7812 */ /* 0x000fe400078efcff */
[----:B------:R-:W-:Y:S02]  /*3060*/  FSEL R44, R44, -INF , P3 ;  /* 0xff8000002c2c7808 */ /* 0x000fe40001800000 */
[----:B------:R-:W-:Y:S02]  /*3070*/  FMNMX3 R135, R135, R26, R25, !PT ;  /* 0x0000001a87877276 */ /* 0x000fe40007800019 */
[----:B------:R-:W-:-:S02]  /*3080*/  ISETP.GE.AND P3, PT, R68, R43, PT ;  /* 0x0000002b4400720c */ /* 0x000fc40003f66270 */
[----:B------:R-:W-:Y:S02]  /*3090*/  FSEL R43, R46, -INF , P2 ;  /* 0xff8000002e2b7808 */ /* 0x000fe40001000000 */
[----:B------:R-:W-:Y:S02]  /*30a0*/  ISETP.GE.AND P2, PT, R68, R45, PT ;  /* 0x0000002d4400720c */ /* 0x000fe40003f46270 */
[----:B------:R-:W-:Y:S02]  /*30b0*/  LOP3.LUT R45, R201, 0x2f, RZ, 0xfc, !PT ;  /* 0x0000002fc92d7812 */ /* 0x000fe400078efcff */
[----:B------:R-:W-:Y:S02]  /*30c0*/  FMNMX3 R135, R135, R28, R27, !PT ;  /* 0x0000001c87877276 */ /* 0x000fe4000780001b */
[----:B------:R-:W-:Y:S02]  /*30d0*/  FSEL R46, R47, -INF , P5 ;  /* 0xff8000002f2e7808 */ /* 0x000fe40002800000 */
[----:B------:R-:W-:-:S02]  /*30e0*/  LOP3.LUT R47, R201, 0x30, RZ, 0xfc, !PT ;  /* 0x00000030c92f7812 */ /* 0x000fc400078efcff */
[----:B------:R-:W-:Y:S02]  /*30f0*/  ISETP.GE.AND P5, PT, R68, R45, PT ;  /* 0x0000002d4400720c */ /* 0x000fe40003fa6270 */
[----:B------:R-:W-:Y:S02]  /*3100*/  FMNMX3 R135, R135, R30, R29, !PT ;  /* 0x0000001e87877276 */ /* 0x000fe4000780001d */
[----:B------:R-:W-:Y:S02]  /*3110*/  FSEL R45, R48, -INF , P4 ;  /* 0xff800000302d7808 */ /* 0x000fe40002000000 */
[----:B------:R-:W-:Y:S02]  /*3120*/  ISETP.GE.AND P4, PT, R68, R47, PT ;  /* 0x0000002f4400720c */ /* 0x000fe40003f86270 */
[----:B------:R-:W-:Y:S02]  /*3130*/  LOP3.LUT R47, R201, 0x31, RZ, 0xfc, !PT ;  /* 0x00000031c92f7812 */ /* 0x000fe400078efcff */
[----:B------:R-:W-:-:S02]  /*3140*/  FSEL R48, R49, -INF , P3 ;  /* 0xff80000031307808 */ /* 0x000fc40001800000 */
[----:B------:R-:W-:Y:S02]  /*3150*/  FMNMX3 R135, R135, R32, R31, !PT ;  /* 0x0000002087877276 */ /* 0x000fe4000780001f */
[----:B------:R-:W-:Y:S02]  /*3160*/  LOP3.LUT R49, R201, 0x32, RZ, 0xfc, !PT ;  /* 0x00000032c9317812 */ /* 0x000fe400078efcff */
[----:B------:R-:W-:Y:S02]  /*3170*/  ISETP.GE.AND P3, PT, R68, R47, PT ;  /* 0x0000002f4400720c */ /* 0x000fe40003f66270 */
[----:B------:R-:W-:Y:S02]  /*3180*/  FSEL R47, R50, -INF , P2 ;  /* 0xff800000322f7808 */ /* 0x000fe40001000000 */
[----:B------:R-:W-:Y:S02]  /*3190*/  FMNMX3 R135, R135, R34, R33, !PT ;  /* 0x0000002287877276 */ /* 0x000fe40007800021 */
[----:B------:R-:W-:-:S02]  /*31a0*/  ISETP.GE.AND P2, PT, R68, R49, PT ;  /* 0x000000314400720c */ /* 0x000fc40003f46270 */
[----:B------:R-:W-:Y:S02]  /*31b0*/  LOP3.LUT R49, R201, 0x33, RZ, 0xfc, !PT ;  /* 0x00000033c9317812 */ /* 0x000fe400078efcff */
[----:B------:R-:W-:Y:S02]  /*31c0*/  FSEL R50, R51, -INF , P5 ;  /* 0xff80000033327808 */ /* 0x000fe40002800000 */
[----:B------:R-:W-:Y:S02]  /*31d0*/  LOP3.LUT R51, R201, 0x34, RZ, 0xfc, !PT ;  /* 0x00000034c9337812 */ /* 0x000fe400078efcff */
[----:B------:R-:W-:Y:S02]  /*31e0*/  FMNMX3 R135, R135, R36, R35, !PT ;  /* 0x0000002487877276 */ /* 0x000fe40007800023 */
[----:B------:R-:W-:Y:S02]  /*31f0*/  ISETP.GE.AND P5, PT, R68, R49, PT ;  /* 0x000000314400720c */ /* 0x000fe40003fa6270 */
[----:B------:R-:W-:Y:S01]  /*3200*/  FSEL R49, R52, -INF , P4 ;  /* 0xff80000034317808 */ /* 0x000fe20002000000 */
[----:B------:R-:W-:Y:S01]  /*3210*/  FMUL R52, R54, UR4 ;  /* 0x0000000436347c20 */ /* 0x000fe20008400000 */
[----:B------:R-:W-:-:S02]  /*3220*/  ISETP.GE.AND P4, PT, R68, R51, PT ;  /* 0x000000334400720c */ /* 0x000fc40003f86270 */
[----:B------:R-:W-:Y:S02]  /*3230*/  FMNMX3 R135, R135, R38, R37, !PT ;  /* 0x0000002687877276 */ /* 0x000fe40007800025 */
[----:B------:R-:W-:Y:S02]  /*3240*/  LOP3.LUT R51, R201, 0x35, RZ, 0xfc, !PT ;  /* 0x00000035c9337812 */ /* 0x000fe400078efcff */
[----:B------:R-:W-:Y:S02]  /*3250*/  FSEL R54, R53, -INF , P3 ;  /* 0xff80000035367808 */ /* 0x000fe40001800000 */
[----:B------:R-:W-:Y:S02]  /*3260*/  LOP3.LUT R53, R201, 0x36, RZ, 0xfc, !PT ;  /* 0x00000036c9357812 */ /* 0x000fe400078efcff */
[----:B------:R-:W-:Y:S02]  /*3270*/  FMNMX3 R135, R135, R40, R39, !PT ;  /* 0x0000002887877276 */ /* 0x000fe40007800027 */
[----:B------:R-:W-:-:S02]  /*3280*/  ISETP.GE.AND P3, PT, R68, R51, PT ;  /* 0x000000334400720c */ /* 0x000fc40003f66270 */
[----:B------:R-:W-:Y:S01]  /*3290*/  FSEL R51, R52, -INF , P2 ;  /* 0xff80000034337808 */ /* 0x000fe20001000000 */
[----:B------:R-:W-:Y:S01]  /*32a0*/  FMUL R52, R56, UR4 ;  /* 0x0000000438347c20 */ /* 0x000fe20008400000 */
[C---:B------:R-:W-:Y:S02]  /*32b0*/  ISETP.GE.AND P2, PT, R68.reuse, R53, PT ;  /* 0x000000354400720c */ /* 0x040fe40003f46270 */
[----:B------:R-:W-:Y:S02]  /*32c0*/  LOP3.LUT R53, R201, 0x37, RZ, 0xfc, !PT ;  /* 0x00000037c9357812 */ /* 0x000fe400078efcff */
[----:B------:R-:W-:Y:S02]  /*32d0*/  FMNMX3 R135, R135, R42, R4, !PT ;  /* 0x0000002a87877276 */ /* 0x000fe40007800004 */
[----:B------:R-:W-:Y:S02]  /*32e0*/  FSEL R56, R55, -INF , P5 ;  /* 0xff80000037387808 */ /* 0x000fe40002800000 */
[----:B------:R-:W-:-:S02]  /*32f0*/  ISETP.GE.AND P5, PT, R68, R53, PT ;  /* 0x000000354400720c */ /* 0x000fc40003fa6270 */
[----:B------:R-:W-:Y:S02]  /*3300*/  FMNMX3 R135, R135, R202, R41, !PT ;  /* 0x000000ca87877276 */ /* 0x000fe40007800029 */
[----:B------:R-:W-:Y:S02]  /*3310*/  LOP3.LUT R53, R201, 0x38, RZ, 0xfc, !PT ;  /* 0x00000038c9357812 */ /* 0x000fe400078efcff */
[----:B------:R-:W-:Y:S01]  /*3320*/  FSEL R55, R52, -INF , P4 ;  /* 0xff80000034377808 */ /* 0x000fe20002000000 */
[----:B------:R-:W-:Y:S01]  /*3330*/  FMUL R52, R58, UR4 ;  /* 0x000000043a347c20 */ /* 0x000fe20008400000 */
[----:B------:R-:W-:Y:S02]  /*3340*/  FMNMX3 R135, R135, R44, R43, !PT ;  /* 0x0000002c87877276 */ /* 0x000fe4000780002b */
[----:B------:R-:W-:Y:S02]  /*3350*/  ISETP.GE.AND P4, PT, R68, R53, PT ;  /* 0x000000354400720c */ /* 0x000fe40003f86270 */
[----:B------:R-:W-:-:S02]  /*3360*/  LOP3.LUT R53, R201, 0x39, RZ, 0xfc, !PT ;  /* 0x00000039c9357812 */ /* 0x000fc400078efcff */
[----:B------:R-:W-:Y:S02]  /*3370*/  FMNMX3 R135, R135, R46, R45, !PT ;  /* 0x0000002e87877276 */ /* 0x000fe4000780002d */
[----:B------:R-:W-:Y:S02]  /*3380*/  FSEL R58, R57, -INF , P3 ;  /* 0xff800000393a7808 */ /* 0x000fe40001800000 */
[----:B------:R-:W-:Y:S02]  /*3390*/  ISETP.GE.AND P3, PT, R68, R53, PT ;  /* 0x000000354400720c */ /* 0x000fe40003f66270 */
[----:B------:R-:W-:Y:S02]  /*33a0*/  LOP3.LUT R53, R201, 0x3a, RZ, 0xfc, !PT ;  /* 0x0000003ac9357812 */ /* 0x000fe400078efcff */
[----:B------:R-:W-:Y:S02]  /*33b0*/  FMNMX3 R135, R135, R48, R47, !PT ;  /* 0x0000003087877276 */ /* 0x000fe4000780002f */
[----:B------:R-:W-:Y:S01]  /*33c0*/  FSEL R57, R52, -INF , P2 ;  /* 0xff80000034397808 */ /* 0x000fe20001000000 */
[----:B------:R-:W-:Y:S01]  /*33d0*/  FMUL R52, R60, UR4 ;  /* 0x000000043c347c20 */ /* 0x000fe20008400000 */
[----:B------:R-:W-:-:S02]  /*33e0*/  ISETP.GE.AND P2, PT, R68, R53, PT ;  /* 0x000000354400720c */ /* 0x000fc40003f46270 */
[----:B------:R-:W-:Y:S02]  /*33f0*/  LOP3.LUT R53, R201, 0x3b, RZ, 0xfc, !PT ;  /* 0x0000003bc9357812 */ /* 0x000fe400078efcff */
[----:B------:R-:W-:Y:S02]  /*3400*/  FMNMX3 R135, R135, R50, R49, !PT ;  /* 0x0000003287877276 */ /* 0x000fe40007800031 */
[----:B------:R-:W-:Y:S02]  /*3410*/  FSEL R60, R59, -INF , P5 ;  /* 0xff8000003b3c7808 */ /* 0x000fe40002800000 */
[----:B------:R-:W-:Y:S02]  /*3420*/  ISETP.GE.AND P5, PT, R68, R53, PT ;  /* 0x000000354400720c */ /* 0x000fe40003fa6270 */
[----:B------:R-:W-:Y:S02]  /*3430*/  FMNMX3 R135, R135, R54, R51, !PT ;  /* 0x0000003687877276 */ /* 0x000fe40007800033 */
[----:B------:R-:W-:-:S02]  /*3440*/  LOP3.LUT R53, R201, 0x3c, RZ, 0xfc, !PT ;  /* 0x0000003cc9357812 */ /* 0x000fc400078efcff */
[----:B------:R-:W-:Y:S01]  /*3450*/  FSEL R59, R52, -INF , P4 ;  /* 0xff800000343b7808 */ /* 0x000fe20002000000 */
[----:B------:R-:W-:Y:S01]  /*3460*/  FMUL R52, R62, UR4 ;  /* 0x000000043e347c20 */ /* 0x000fe20008400000 */
[----:B------:R-:W-:Y:S01]  /*3470*/  FMNMX3 R135, R135, R56, R55, !PT ;  /* 0x0000003887877276 */ /* 0x000fe20007800037 */
[----:B-1----:R-:W-:Y:S01]  /*3480*/  UIMAD UR4, UR15, UR16, URZ ;  /* 0x000000100f0472a4 */ /* 0x002fe2000f8e02ff */
[----:B------:R-:W-:Y:S02]  /*3490*/  ISETP.GE.AND P4, PT, R68, R53, PT ;  /* 0x000000354400720c */ /* 0x000fe40003f86270 */
[----:B------:R-:W-:Y:S01]  /*34a0*/  LOP3.LUT R53, R201, 0x3d, RZ, 0xfc, !PT ;  /* 0x0000003dc9357812 */ /* 0x000fe200078efcff */
[----:B------:R-:W-:Y:S01]  /*34b0*/  USHF.R.S32.HI UR5, URZ, 0x1f, UR4 ;  /* 0x0000001fff057899 */ /* 0x000fe20008011404 */
[----:B------:R-:W-:Y:S02]  /*34c0*/  FMNMX3 R135, R135, R58, R57, !PT ;  /* 0x0000003a87877276 */ /* 0x000fe40007800039 */
[----:B------:R-:W-:-:S02]  /*34d0*/  FSEL R62, R61, -INF , P3 ;  /* 0xff8000003d3e7808 */ /* 0x000fc40001800000 */
[----:B------:R-:W-:Y:S02]  /*34e0*/  ISETP.GE.AND P3, PT, R68, R53, PT ;  /* 0x000000354400720c */ /* 0x000fe40003f66270 */
[----:B------:R-:W-:Y:S02]  /*34f0*/  LOP3.LUT R53, R201, 0x3e, RZ, 0xfc, !PT ;  /* 0x0000003ec9357812 */ /* 0x000fe400078efcff */
[----:B------:R-:W-:Y:S02]  /*3500*/  FSEL R61, R52, -INF , P2 ;  /* 0xff800000343d7808 */ /* 0x000fe40001000000 */
[----:B------:R-:W-:Y:S02]  /*3510*/  FMNMX3 R135, R135, R60, R59, !PT ;  /* 0x0000003c87877276 */ /* 0x000fe4000780003b */
[----:B------:R-:W-:Y:S02]  /*3520*/  ISETP.GE.AND P2, PT, R68, R53, PT ;  /* 0x000000354400720c */ /* 0x000fe40003f46270 */
[----:B------:R-:W-:-:S02]  /*3530*/  LOP3.LUT R53, R201, 0x3f, RZ, 0xfc, !PT ;  /* 0x0000003fc9357812 */ /* 0x000fc400078efcff */
[----:B------:R-:W-:Y:S02]  /*3540*/  FSEL R64, R63, -INF , P5 ;  /* 0xff8000003f407808 */ /* 0x000fe40002800000 */
[----:B------:R-:W-:Y:S02]  /*3550*/  FSEL R229, R229, -INF , P4 ;  /* 0xff800000e5e57808 */ /* 0x000fe40002000000 */
[----:B------:R-:W-:Y:S02]  /*3560*/  FMNMX3 R135, R135, R62, R61, !PT ;  /* 0x0000003e87877276 */ /* 0x000fe4000780003d */
[----:B------:R-:W-:Y:S02]  /*3570*/  ISETP.GE.AND P5, PT, R68, R53, PT ;  /* 0x000000354400720c */ /* 0x000fe40003fa6270 */
[----:B------:R-:W-:Y:S02]  /*3580*/  FSEL R233, R65, -INF , P3 ;  /* 0xff80000041e97808 */ /* 0x000fe40001800000 */
[----:B------:R-:W-:Y:S01]  /*3590*/  FSEL R236, R66, -INF , P2 ;  /* 0xff80000042ec7808 */ /* 0x000fe20001000000 */
[----:B------:R-:W1:Y:S01]  /*35a0*/  LDC R65, c[0x0][0x3d8] ;  /* 0x0000f600ff417b82 */ /* 0x000e620000000800 */
[----:B------:R-:W-:-:S02]  /*35b0*/  FMNMX3 R135, R135, R64, R229, !PT ;  /* 0x0000004087877276 */ /* 0x000fc400078000e5 */
[----:B------:R-:W-:Y:S02]  /*35c0*/  FSEL R238, R67, -INF , P5 ;  /* 0xff80000043ee7808 */ /* 0x000fe40002800000 */
[----:B------:R-:W-:Y:S02]  /*35d0*/  FMNMX3 R135, R135, R233, R236, !PT ;  /* 0x000000e987877276 */ /* 0x000fe400078000ec */
[----:B------:R-:W-:Y:S02]  /*35e0*/  SHF.R.U32.HI R63, RZ, 0x2, R0 ;  /* 0x00000002ff3f7819 */ /* 0x000fe40000011600 */
[----:B------:R-:W-:Y:S02]  /*35f0*/  FMNMX R135, R238, R135, !PT ;  /* 0x00000087ee877209 */ /* 0x000fe40007800000 */
[----:B------:R-:W-:-:S03]  /*3600*/  LOP3.LUT R67, R63, 0x38, RZ, 0xc0, !PT ;  /* 0x000000383f437812 */ /* 0x000fc600078ec0ff */
[----:B------:R-:W3:Y:S01]  /*3610*/  SHFL.BFLY PT, R52, R135, 0x10, 0x1f ;  /* 0x0e001f0087347f89 */ /* 0x000ee200000e0000 */
[----:B------:R-:W-:-:S05]  /*3620*/  LOP3.LUT R67, R67, 0x1f, R0, 0xf8, !PT ;  /* 0x0000001f43437812 */ /* 0x000fca00078ef800 */
[----:B------:R-:W-:Y:S02]  /*3630*/  IMAD.SHL.U32 R231, R67, 0x10, RZ ;  /* 0x0000001043e77824 */ /* 0x000fe400078e00ff */
[----:B-1----:R-:W-:Y:S01]  /*3640*/  IMAD R134, R134, R65, RZ ;  /* 0x0000004186867224 */ /* 0x002fe200078e02ff */
[----:B---3--:R-:W-:Y:S02]  /*3650*/  FMNMX3 R53, R135, -INF , R52, !PT ;  /* 0xff80000087357876 */ /* 0x008fe40007800034 */
[----:B------:R-:W-:-:S03]  /*3660*/  LOP3.LUT R52, R0, 0x7f, RZ, 0xc0, !PT ;  /* 0x0000007f00347812 */ /* 0x000fc600078ec0ff */
[----:B------:R-:W-:Y:S02]  /*3670*/  FADD R66, -R53, -INF ;  /* 0xff80000035427421 */ /* 0x000fe40000000100 */
[----:B------:R-:W-:Y:S02]  /*3680*/  IMAD R63, R52, UR17, RZ ;  /* 0x00000011343f7c24 */ /* 0x000fe4000f8e02ff */
[----:B------:R-:W-:Y:S01]  /*3690*/  FMUL R52, R66, 1.4426950216293334961 ;  /* 0x3fb8aa3b42347820 */ /* 0x000fe20000400000 */
[----:B------:R-:W-:Y:S02]  /*36a0*/  SHF.R.U32.HI R66, RZ, 0x1, R0 ;  /* 0x00000001ff427819 */ /* 0x000fe40000011600 */
[----:B0-----:R-:W-:Y:S02]  /*36b0*/  IADD3 R235, P2, P3, R63, UR4, R136 ;  /* 0x000000043feb7c10 */ /* 0x001fe4000fb5e088 */
[----:B------:R-:W-:Y:S01]  /*36c0*/  SHF.R.S32.HI R136, RZ, 0x1f, R63 ;  /* 0x0000001fff887819 */ /* 0x000fe2000001143f */
[----:B------:R-:W2:Y:S01]  /*36d0*/  MUFU.EX2 R52, R52 ;  /* 0x0000003400347308 */ /* 0x000ea20000000800 */
[----:B------:R-:W-:-:S02]  /*36e0*/  LOP3.LUT R63, R231, 0x1b0, RZ, 0xc0, !PT ;  /* 0x000001b0e73f7812 */ /* 0x000fc400078ec0ff */
[----:B------:R-:W-:Y:S02]  /*36f0*/  IADD3.X R135, PT, PT, R136, UR5, R137, P2, P3 ;  /* 0x0000000588877c10 */ /* 0x000fe400097e6489 */
[----:B------:R-:W-:Y:S01]  /*3700*/  LOP3.LUT R63, R63, 0x40, R66, 0xf8, !PT ;  /* 0x000000403f3f7812 */ /* 0x000fe200078ef842 */
[----:B------:R-:W-:Y:S01]  /*3710*/  IMAD R66, R65, 0x2, R134 ;  /* 0x0000000241427824 */ /* 0x000fe200078e0286 */
[----:B------:R-:W-:-:S03]  /*3720*/  IADD3 R198, P2, PT, R134, R235, RZ ;  /* 0x000000eb86c67210 */ /* 0x000fc60007f5e0ff */
[----:B------:R-:W-:Y:S01]  /*3730*/  VIADD R67, R63, UR13 ;  /* 0x0000000d3f437c36 */ /* 0x000fe20008000000 */
[----:B------:R-:W-:Y:S01]  /*3740*/  LEA.HI.X.SX32 R199, R134, R135, 0x1, P2 ;  /* 0x0000008786c77211 */ /* 0x000fe200010f0eff */
[C---:B------:R-:W-:Y:S01]  /*3750*/  IMAD R134, R65.reuse, 0x2, R66 ;  /* 0x0000000241867824 */ /* 0x040fe200078e0242 */
[----:B------:R-:W-:Y:S01]  /*3760*/  IADD3 R196, P2, PT, R66, R235, RZ ;  /* 0x000000eb42c47210 */ /* 0x000fe20007f5e0ff */
[----:B------:R-:W-:Y:S01]  /*3770*/  FADD R204, R204, -R53 ;  /* 0x80000035cccc7221 */ /* 0x000fe20000000000 */
[----:B------:R-:W-:Y:S02]  /*3780*/  PRMT R63, RZ, 0x7610, R63 ;  /* 0x00007610ff3f7816 */ /* 0x000fe4000000003f */
[----:B------:R-:W-:Y:S01]  /*3790*/  LEA.HI.X.SX32 R197, R66, R135, 0x1, P2 ;  /* 0x0000008742c57211 */ /* 0x000fe200010f0eff */
[C---:B------:R-:W-:Y:S01]  /*37a0*/  IMAD R66, R65.reuse, 0x2, R134 ;  /* 0x0000000241427824 */ /* 0x040fe200078e0286 */
[C---:B------:R-:W-:Y:S01]  /*37b0*/  IADD3 R194, P2, PT, R134.reuse, R235, RZ ;  /* 0x000000eb86c27210 */ /* 0x040fe20007f5e0ff */
[----:B--2---:R0:W-:Y:S03]  /*37c0*/  STSM.16.M88 [R67+0x6000], R52 ;  /* 0x0060003443007844 */ /* 0x0041e60000000000 */
[----:B------:R-:W-:Y:S01]  /*37d0*/  LEA.HI.X.SX32 R195, R134, R135, 0x1, P2 ;  /* 0x0000008786c37211 */ /* 0x000fe200010f0eff */
[C---:B------:R-:W-:Y:S01]  /*37e0*/  IMAD R134, R65.reuse, 0x2, R66 ;  /* 0x0000000241867824 */ /* 0x040fe200078e0242 */
[C---:B------:R-:W-:Y:S01]  /*37f0*/  IADD3 R192, P2, PT, R66.reuse, R235, RZ ;  /* 0x000000eb42c07210 */ /* 0x040fe20007f5e0ff */
[----:B------:R-:W-:Y:S03]  /*3800*/  BAR.SYNC.DEFER_BLOCKING 0x0 ;  /* 0x0000000000007b1d */ /* 0x000fe60000010000 */
        /* <DEDUP_REMOVED lines=8> */
[----:B------:R-:W-:-:S04]  /*3890*/  IADD3 R186, P2, PT, R134, R235, RZ ;  /* 0x000000eb86ba7210 */ /* 0x000fc80007f5e0ff */
[----:B------:R-:W-:Y:S01]  /*38a0*/  LEA.HI.X.SX32 R187, R134, R135, 0x1, P2 ;  /* 0x0000008786bb7211 */ /* 0x000fe200010f0eff */
[C---:B------:R-:W-:Y:S01]  /*38b0*/  IMAD R134, R65.reuse, 0x2, R66 ;  /* 0x0000000241867824 */ /* 0x040fe200078e0242 */
[----:B------:R-:W-:Y:S01]  /*38c0*/  IADD3 R184, P2, PT, R66, R235, RZ ;  /* 0x000000eb42b87210 */ /* 0x000fe20007f5e0ff */
[----:B------:R-:W-:Y:S01]  /*38d0*/  FMUL R237, R204, 1.4426950216293334961 ;  /* 0x3fb8aa3bcced7820 */ /* 0x000fe20000400000 */
[----:B------:R-:W-:Y:S01]  /*38e0*/  PRMT R227, RZ, 0x7610, R227 ;  /* 0x00007610ffe37816 */ /* 0x000fe200000000e3 */
[----:B------:R-:W2:Y:S01]  /*38f0*/  @P0 LDG.E.U8 R63, desc[UR30][R198.64] ;  /* 0x0000001ec63f0981 */ /* 0x000ea2000c1e1100 */
[----:B------:R-:W-:Y:S01]  /*3900*/  LEA.HI.X.SX32 R185, R66, R135, 0x1, P2 ;  /* 0x0000008742b97211 */ /* 0x000fe200010f0eff */
[----:B------:R-:W-:Y:S01]  /*3910*/  IMAD R66, R65, 0x2, R134 ;  /* 0x0000000241427824 */ /* 0x000fe200078e0286 */
[----:B------:R-:W-:Y:S02]  /*3920*/  IADD3 R182, P2, PT, R134, R235, RZ ;  /* 0x000000eb86b67210 */ /* 0x000fe40007f5e0ff */
[----:B------:R-:W-:-:S02]  /*3930*/  PRMT R225, RZ, 0x7610, R225 ;  /* 0x00007610ffe17816 */ /* 0x000fc400000000e1 */
[----:B------:R-:W-:Y:S02]  /*3940*/  PRMT R223, RZ, 0x7610, R223 ;  /* 0x00007610ffdf7816 */ /* 0x000fe400000000df */
[----:B------:R-:W-:Y:S02]  /*3950*/  PRMT R221, RZ, 0x7610, R221 ;  /* 0x00007610ffdd7816 */ /* 0x000fe400000000dd */
[----:B------:R-:W-:Y:S02]  /*3960*/  PRMT R219, RZ, 0x7610, R219 ;  /* 0x00007610ffdb7816 */ /* 0x000fe400000000db */
[----:B------:R-:W-:Y:S02]  /*3970*/  PRMT R217, RZ, 0x7610, R217 ;  /* 0x00007610ffd97816 */ /* 0x000fe400000000d9 */
[----:B------:R-:W-:Y:S01]  /*3980*/  PRMT R215, RZ, 0x7610, R215 ;  /* 0x00007610ffd77816 */ /* 0x000fe200000000d7 */
[----:B------:R-:W-:Y:S01]  /*3990*/  FADD R204, R5, -R53 ;  /* 0x8000003505cc7221 */ /* 0x000fe20000000000 */
[----:B------:R-:W-:Y:S01]  /*39a0*/  LEA.HI.X.SX32 R183, R134, R135, 0x1, P2 ;  /* 0x0000008786b77211 */ /* 0x000fe200010f0eff */
[----:B------:R-:W-:Y:S01]  /*39b0*/  IMAD R134, R65, 0x2, R66 ;  /* 0x0000000241867824 */ /* 0x000fe200078e0242 */
[----:B------:R-:W-:Y:S01]  /*39c0*/  IADD3 R180, P2, PT, R66, R235, RZ ;  /* 0x000000eb42b47210 */ /* 0x000fe20007f5e0ff */
[----:B------:R-:W3:Y:S01]  /*39d0*/  @P0 LDG.E.U8 R227, desc[UR30][R190.64] ;  /* 0x0000001ebee30981 */ /* 0x000ee2000c1e1100 */
[----:B------:R-:W-:-:S02]  /*39e0*/  PRMT R234, RZ, 0x7610, R234 ;  /* 0x00007610ffea7816 */ /* 0x000fc400000000ea */
[----:B------:R-:W-:Y:S01]  /*39f0*/  LEA.HI.X.SX32 R181, R66, R135, 0x1, P2 ;  /* 0x0000008742b57211 */ /* 0x000fe200010f0eff */
[C---:B------:R-:W-:Y:S01]  /*3a00*/  IMAD R66, R65.reuse, 0x2, R134 ;  /* 0x0000000241427824 */ /* 0x040fe200078e0286 */
[C---:B------:R-:W-:Y:S01]  /*3a10*/  IADD3 R178, P2, PT, R134.reuse, R235, RZ ;  /* 0x000000eb86b27210 */ /* 0x040fe20007f5e0ff */
[----:B------:R-:W4:Y:S01]  /*3a20*/  @P0 LDG.E.U8 R225, desc[UR30][R182.64] ;  /* 0x0000001eb6e10981 */ /* 0x000f22000c1e1100 */
[----:B------:R-:W-:Y:S02]  /*3a30*/  PRMT R218, RZ, 0x7610, R218 ;  /* 0x00007610ffda7816 */ /* 0x000fe400000000da */
        /* <DEDUP_REMOVED lines=22> */
[----:B0-----:R-:W-:Y:S01]  /*3ba0*/  PRMT R67, RZ, 0x7610, R67 ;  /* 0x00007610ff437816 */ /* 0x001fe20000000043 */
[----:B------:R-:W-:Y:S01]  /*3bb0*/  FMUL R239, R204, 1.4426950216293334961 ;  /* 0x3fb8aa3bccef7820 */ /* 0x000fe20000400000 */
[----:B------:R-:W-:Y:S01]  /*3bc0*/  LEA.HI.X.SX32 R177, R66, R135, 0x1, P2 ;  /* 0x0000008742b17211 */ /* 0x000fe200010f0eff */
[C---:B------:R-:W-:Y:S01]  /*3bd0*/  IMAD R66, R65.reuse, 0x2, R134 ;  /* 0x0000000241427824 */ /* 0x040fe200078e0286 */
[C---:B------:R-:W-:Y:S01]  /*3be0*/  IADD3 R174, P2, PT, R134.reuse, R235, RZ ;  /* 0x000000eb86ae7210 */ /* 0x040fe20007f5e0ff */
[----:B------:R-:W5:Y:S03]  /*3bf0*/  @P0 LDG.E.U8 R234, desc[UR30][R196.64] ;  /* 0x0000001ec4ea0981 */ /* 0x000f66000c1e1100 */
[----:B------:R-:W-:Y:S01]  /*3c00*/  LEA.HI.X.SX32 R175, R134, R135, 0x1, P2 ;  /* 0x0000008786af7211 */ /* 0x000fe200010f0eff */
[C---:B------:R-:W-:Y:S01]  /*3c10*/  IMAD R134, R65.reuse, 0x2, R66 ;  /* 0x0000000241867824 */ /* 0x040fe200078e0242 */
[C---:B------:R-:W-:Y:S01]  /*3c20*/  IADD3 R170, P2, PT, R66.reuse, R235, RZ ;  /* 0x000000eb42aa7210 */ /* 0x040fe20007f5e0ff */
[----:B------:R-:W2:Y:S03]  /*3c30*/  @P0 LDG.E.U8 R232, desc[UR30][R188.64] ;  /* 0x0000001ebce80981 */ /* 0x000ea6000c1e1100 */
        /* <DEDUP_REMOVED lines=14> */
[----:B------:R-:W-:Y:S01]  /*3d20*/  IADD3 R162, P2, PT, R66, R235, RZ ;  /* 0x000000eb42a27210 */ /* 0x000fe20007f5e0ff */
[----:B------:R-:W-:Y:S01]  /*3d30*/  FADD R204, R6, -R53 ;  /* 0x8000003506cc7221 */ /* 0x000fe20000000000 */
[----:B------:R-:W2:Y:S02]  /*3d40*/  @P0 LDG.E.U8 R218, desc[UR30][R194.64] ;  /* 0x0000001ec2da0981 */ /* 0x000ea4000c1e1100 */
        /* <DEDUP_REMOVED lines=42> */
[-C--:B------:R-:W-:Y:S01]  /*3ff0*/  IADD3 R140, P3, PT, R134, R235.reuse, RZ ;  /* 0x000000eb868c7210 */ /* 0x080fe20007f7e0ff */
[----:B------:R-:W2:Y:S03]  /*4000*/  @P0 LDG.E.U8 R208, desc[UR30][R152.64] ;  /* 0x0000001e98d00981 */ /* 0x000ea6000c1e1100 */
[C---:B------:R-:W-:Y:S01]  /*4010*/  IADD3 R138, P2, PT, R66.reuse, R235, RZ ;  /* 0x000000eb428a7210 */ /* 0x040fe20007f5e0ff */
[----:B------:R-:W2:Y:S03]  /*4020*/  @P0 LDG.E.U8 R206, desc[UR30][R144.64] ;  /* 0x0000001e90ce0981 */ /* 0x000ea6000c1e1100 */
[----:B------:R-:W-:Y:S01]  /*4030*/  LEA.HI.X.SX32 R139, R66, R135, 0x1, P2 ;  /* 0x00000087428b7211 */ /* 0x000fe200010f0eff */
[C---:B------:R-:W-:Y:S01]  /*4040*/  IMAD R66, R65.reuse, 0x2, R66 ;  /* 0x0000000241427824 */ /* 0x040fe200078e0242 */
[----:B------:R-:W2:Y:S03]  /*4050*/  @P0 LDG.E.U8 R213, desc[UR30][R192.64] ;  /* 0x0000001ec0d50981 */ /* 0x000ea6000c1e1100 */
[----:B------:R-:W-:Y:S01]  /*4060*/  IMAD R240, R65, 0x2, R66 ;  /* 0x0000000241f07824 */ /* 0x000fe200078e0242 */
[----:B------:R-:W-:Y:S01]  /*4070*/  IADD3 R136, P2, PT, R66, R235, RZ ;  /* 0x000000eb42887210 */ /* 0x000fe20007f5e0ff */
[----:B------:R-:W2:Y:S01]  /*4080*/  @P0 LDG.E.U8 R220, desc[UR30][R138.64] ;  /* 0x0000001e8adc0981 */ /* 0x000ea2000c1e1100 */
[----:B------:R-:W-:-:S02]  /*4090*/  LEA.HI.X.SX32 R141, R134, R135, 0x1, P3 ;  /* 0x00000087868d7211 */ /* 0x000fc400018f0eff */
[----:B------:R-:W-:Y:S01]  /*40a0*/  LEA.HI.X.SX32 R137, R66, R135, 0x1, P2 ;  /* 0x0000008742897211 */ /* 0x000fe200010f0eff */
[----:B------:R-:W2:Y:S01]  /*40b0*/  @P0 LDG.E.U8 R211, desc[UR30][R184.64] ;  /* 0x0000001eb8d30981 */ /* 0x000ea2000c1e1100 */
[C---:B------:R-:W-:Y:S02]  /*40c0*/  IADD3 R134, P2, PT, R240.reuse, R235, RZ ;  /* 0x000000ebf0867210 */ /* 0x040fe40007f5e0ff */
[----:B------:R-:W-:Y:S01]  /*40d0*/  PRMT R66, RZ, 0x7610, R66 ;  /* 0x00007610ff427816 */ /* 0x000fe20000000042 */
[----:B------:R-:W2:Y:S01]  /*40e0*/  @P0 LDG.E.U8 R215, desc[UR30][R140.64] ;  /* 0x0000001e8cd70981 */ /* 0x000ea2000c1e1100 */
[----:B------:R-:W-:Y:S02]  /*40f0*/  PRMT R65, RZ, 0x7610, R65 ;  /* 0x00007610ff417816 */ /* 0x000fe40000000041 */
[----:B------:R-:W-:Y:S01]  /*4100*/  LEA.HI.X.SX32 R135, R240, R135, 0x1, P2 ;  /* 0x00000087f0877211 */ /* 0x000fe200010f0eff */
[----:B------:R-:W2:Y:S01]  /*4110*/  @P0 LDG.E.U8 R209, desc[UR30][R176.64] ;  /* 0x0000001eb0d10981 */ /* 0x000ea2000c1e1100 */
[----:B------:R-:W-:-:S03]  /*4120*/  FMUL R240, R204, 1.4426950216293334961 ;  /* 0x3fb8aa3bccf07820 */ /* 0x000fc60000400000 */
[----:B------:R-:W2:Y:S01]  /*4130*/  @P0 LDG.E.U8 R66, desc[UR30][R136.64] ;  /* 0x0000001e88420981 */ /* 0x000ea2000c1e1100 */
[----:B------:R-:W-:-:S03]  /*4140*/  FADD R204, R8, -R53 ;  /* 0x8000003508cc7221 */ /* 0x000fc60000000000 */
[----:B------:R-:W2:Y:S04]  /*4150*/  @P0 LDG.E.U8 R207, desc[UR30][R166.64] ;  /* 0x0000001ea6cf0981 */ /* 0x000ea8000c1e1100 */
[----:B------:R-:W2:Y:S04]  /*4160*/  @P0 LDG.E.U8 R205, desc[UR30][R158.64] ;  /* 0x0000001e9ecd0981 */ /* 0x000ea8000c1e1100 */
[----:B------:R-:W2:Y:S04]  /*4170*/  @P0 LDG.E.U8 R203, desc[UR30][R150.64] ;  /* 0x0000001e96cb0981 */ /* 0x000ea8000c1e1100 */
[----:B------:R-:W2:Y:S04]  /*4180*/  @P0 LDG.E.U8 R67, desc[UR30][R142.64] ;  /* 0x0000001e8e430981 */ /* 0x000ea8000c1e1100 */
[----:B------:R-:W2:Y:S01]  /*4190*/  @P0 LDG.E.U8 R65, desc[UR30][R134.64] ;  /* 0x0000001e86410981 */ /* 0x000ea2000c1e1100 */
[--C-:B------:R-:W-:Y:S01]  /*41a0*/  FADD R9, R9, -R53.reuse ;  /* 0x8000003509097221 */ /* 0x100fe20000000000 */
[--C-:B------:R-:W-:Y:S01]  /*41b0*/  FADD R11, R11, -R53.reuse ;  /* 0x800000350b0b7221 */ /* 0x100fe20000000000 */
[--C-:B------:R-:W-:Y:S01]  /*41c0*/  FADD R13, R13, -R53.reuse ;  /* 0x800000350d0d7221 */ /* 0x100fe20000000000 */
[----:B------:R-:W-:Y:S01]  /*41d0*/  FMUL R235, R204, 1.4426950216293334961 ;  /* 0x3fb8aa3bcceb7820 */ /* 0x000fe20000400000 */
[----:B------:R-:W-:Y:S01]  /*41e0*/  FMUL R204, R9, 1.4426950216293334961 ;  /* 0x3fb8aa3b09cc7820 */ /* 0x000fe20000400000 */
[--C-:B------:R-:W-:Y:S01]  /*41f0*/  FADD R21, R21, -R53.reuse ;  /* 0x8000003515157221 */ /* 0x100fe20000000000 */
[----:B------:R-:W-:Y:S01]  /*4200*/  FMUL R9, R11, 1.4426950216293334961 ;  /* 0x3fb8aa3b0b097820 */ /* 0x000fe20000400000 */
[----:B------:R-:W-:Y:S01]  /*4210*/  FMUL R13, R13, 1.4426950216293334961 ;  /* 0x3fb8aa3b0d0d7820 */ /* 0x000fe20000400000 */
[----:B------:R-:W-:Y:S01]  /*4220*/  MUFU.EX2 R5, R237 ;  /* 0x000000ed00057308 */ /* 0x000fe20000000800 */
[--C-:B------:R-:W-:Y:S01]  /*4230*/  FADD R11, R16, -R53.reuse ;  /* 0x80000035100b7221 */ /* 0x100fe20000000000 */
[--C-:B------:R-:W-:Y:S01]  /*4240*/  FADD R19, R19, -R53.reuse ;  /* 0x8000003513137221 */ /* 0x100fe20000000000 */
[----:B------:R-:W-:Y:S01]  /*4250*/  FADD R7, R7, -R53 ;  /* 0x8000003507077221 */ /* 0x000fe20000000000 */
[----:B------:R-:W-:-:S04]  /*4260*/  FMUL R21, R21, 1.4426950216293334961 ;  /* 0x3fb8aa3b15157820 */ /* 0x000fc80000400000 */
[----:B------:R0:W1:Y:S01]  /*4270*/  MUFU.EX2 R6, R239 ;  /* 0x000000ef00067308 */ /* 0x0000620000000800 */
[----:B------:R-:W-:Y:S01]  /*4280*/  FMUL R7, R7, 1.4426950216293334961 ;  /* 0x3fb8aa3b07077820 */ /* 0x000fe20000400000 */
[--C-:B------:R-:W-:Y:S01]  /*4290*/  FADD R10, R10, -R53.reuse ;  /* 0x800000350a0a7221 */ /* 0x100fe20000000000 */
[----:B------:R-:W-:-:S05]  /*42a0*/  FADD R23, R23, -R53 ;  /* 0x8000003517177221 */ /* 0x000fca0000000000 */
[----:B------:R1:W-:Y:S01]  /*42b0*/  MUFU.EX2 R16, R13 ;  /* 0x0000000d00107308 */ /* 0x0003e20000000800 */
[----:B0-----:R-:W-:Y:S01]  /*42c0*/  FMUL R239, R11, 1.4426950216293334961 ;  /* 0x3fb8aa3b0bef7820 */ /* 0x001fe20000400000 */
[----:B------:R-:W-:-:S06]  /*42d0*/  FADD R11, R15, -R53 ;  /* 0x800000350f0b7221 */ /* 0x000fcc0000000000 */
[----:B------:R-:W0:Y:S01]  /*42e0*/  MUFU.EX2 R8, R240 ;  /* 0x000000f000087308 */ /* 0x000e220000000800 */
[----:B-1----:R-:W-:Y:S01]  /*42f0*/  FMUL R13, R19, 1.4426950216293334961 ;  /* 0x3fb8aa3b130d7820 */ /* 0x002fe20000400000 */
[----:B------:R-:W-:Y:S01]  /*4300*/  FADD R19, R24, -R53 ;  /* 0x8000003518137221 */ /* 0x000fe20000000000 */
[----:B------:R-:W-:-:S05]  /*4310*/  FMUL R10, R10, 1.4426950216293334961 ;  /* 0x3fb8aa3b0a0a7820 */ /* 0x000fca0000400000 */
[----:B------:R1:W-:Y:S01]  /*4320*/  MUFU.EX2 R24, R21 ;  /* 0x0000001500187308 */ /* 0x0003e20000000800 */
[--C-:B------:R-:W-:Y:S01]  /*4330*/  FADD R12, R12, -R53.reuse ;  /* 0x800000350c0c7221 */ /* 0x100fe20000000000 */
[--C-:B------:R-:W-:Y:S01]  /*4340*/  FADD R14, R14, -R53.reuse ;  /* 0x800000350e0e7221 */ /* 0x100fe20000000000 */
[----:B------:R-:W-:-:S05]  /*4350*/  FADD R31, R31, -R53 ;  /* 0x800000351f1f7221 */ /* 0x000fca0000000000 */
[----:B------:R-:W0:Y:S01]  /*4360*/  MUFU.EX2 R235, R235 ;  /* 0x000000eb00eb7308 */ /* 0x000e220000000800 */
[--C-:B-1----:R-:W-:Y:S01]  /*4370*/  FADD R21, R28, -R53.reuse ;  /* 0x800000351c157221 */ /* 0x102fe20000000000 */
[----:B------:R-:W-:-:S06]  /*4380*/  FADD R18, R18, -R53 ;  /* 0x8000003512127221 */ /* 0x000fcc0000000000 */
[----:B------:R1:W-:Y:S01]  /*4390*/  MUFU.EX2 R15, R239 ;  /* 0x000000ef000f7308 */ /* 0x0003e20000000800 */
[--C-:B------:R-:W-:Y:S01]  /*43a0*/  FADD R22, R22, -R53.reuse ;  /* 0x8000003516167221 */ /* 0x100fe20000000000 */
[----:B------:R-:W-:Y:S01]  /*43b0*/  FMUL R237, R12, 1.4426950216293334961 ;  /* 0x3fb8aa3b0ced7820 */ /* 0x000fe20000400000 */
[--C-:B------:R-:W-:Y:S01]  /*43c0*/  FADD R30, R30, -R53.reuse ;  /* 0x800000351e1e7221 */ /* 0x100fe20000000000 */
[----:B-1----:R-:W-:Y:S01]  /*43d0*/  FMUL R239, R19, 1.4426950216293334961 ;  /* 0x3fb8aa3b13ef7820 */ /* 0x002fe20000400000 */
[----:B------:R-:W-:Y:S01]  /*43e0*/  FMUL R19, R23, 1.4426950216293334961 ;  /* 0x3fb8aa3b17137820 */ /* 0x000fe20000400000 */
[----:B------:R-:W-:Y:S02]  /*43f0*/  FMUL R23, R21, 1.4426950216293334961 ;  /* 0x3fb8aa3b15177820 */ /* 0x000fe40000400000 */
[----:B------:R-:W1:Y:S01]  /*4400*/  MUFU.EX2 R7, R7 ;  /* 0x0000000700077308 */ /* 0x000e620000000800 */
[--C-:B------:R-:W-:Y:S01]  /*4410*/  FADD R21, R27, -R53.reuse ;  /* 0x800000351b157221 */ /* 0x100fe20000000000 */
[----:B------:R-:W-:Y:S01]  /*4420*/  FMUL R12, R14, 1.4426950216293334961 ;  /* 0x3fb8aa3b0e0c7820 */ /* 0x000fe20000400000 */
[----:B------:R-:W-:Y:S01]  /*4430*/  FADD R38, R38, -R53 ;  /* 0x8000003526267221 */ /* 0x000fe20000000000 */
[----:B------:R-:W-:Y:S01]  /*4440*/  FMUL R14, R18, 1.4426950216293334961 ;  /* 0x3fb8aa3b120e7820 */ /* 0x000fe20000400000 */
[----:B------:R-:W-:-:S03]  /*4450*/  FMUL R18, R22, 1.4426950216293334961 ;  /* 0x3fb8aa3b16127820 */ /* 0x000fc60000400000 */
[----:B------:R0:W-:Y:S01]  /*4460*/  MUFU.EX2 R27, R23 ;  /* 0x00000017001b7308 */ /* 0x0001e20000000800 */
[----:B------:R-:W-:Y:S01]  /*4470*/  FMUL R22, R30, 1.4426950216293334961 ;  /* 0x3fb8aa3b1e167820 */ /* 0x000fe20000400000 */
[----:B------:R-:W-:-:S06]  /*4480*/  FMUL R30, R38, 1.4426950216293334961 ;  /* 0x3fb8aa3b261e7820 */ /* 0x000fcc0000400000 */
[----:B------:R-:W1:Y:S01]  /*4490*/  MUFU.EX2 R10, R10 ;  /* 0x0000000a000a7308 */ /* 0x000e620000000800 */
[----:B0-----:R-:W-:Y:S01]  /*44a0*/  FMUL R23, R31, 1.4426950216293334961 ;  /* 0x3fb8aa3b1f177820 */ /* 0x001fe20000400000 */
[----:B------:R-:W-:Y:S01]  /*44b0*/  FADD R31, R5, R6 ;  /* 0x00000006051f7221 */ /* 0x000fe20000000000 */
[----:B------:R-:W-:-:S03]  /*44c0*/  FADD R25, R25, -R53 ;  /* 0x8000003519197221 */ /* 0x000fc60000000000 */
[----:B------:R-:W-:Y:S02]  /*44d0*/  FADD R38, R8, R31 ;  /* 0x0000001f08267221 */ /* 0x000fe40000000000 */
[----:B------:R-:W0:Y:S02]  /*44e0*/  MUFU.EX2 R204, R204 ;  /* 0x000000cc00cc7308 */ /* 0x000e240000000800 */
[----:B------:R-:W-:Y:S01]  /*44f0*/  FADD R38, R235, R38 ;  /* 0x00000026eb267221 */ /* 0x000fe20000000000 */
[----:B------:R-:W-:Y:S01]  /*4500*/  FMUL R25, R25, 1.4426950216293334961 ;  /* 0x3fb8aa3b19197820 */ /* 0x000fe20000400000 */
[----:B------:R-:W-:-:S04]  /*4510*/  FADD R35, R35, -R53 ;  /* 0x8000003523237221 */ /* 0x000fc80000000000 */
[----:B------:R-:W0:Y:S01]  /*4520*/  MUFU.EX2 R237, R237 ;  /* 0x000000ed00ed7308 */ /* 0x000e220000000800 */
[----:B-1----:R-:W-:-:S07]  /*4530*/  FADD R31, R7, R38 ;  /* 0x00000026071f7221 */ /* 0x002fce0000000000 */
[----:B------:R-:W1:Y:S01]  /*4540*/  MUFU.EX2 R9, R9 ;  /* 0x0000000900097308 */ /* 0x000e620000000800 */
[----:B------:R-:W-:-:S07]  /*4550*/  FMUL R11, R11, 1.4426950216293334961 ;  /* 0x3fb8aa3b0b0b7820 */ /* 0x000fce0000400000 */
[----:B------:R0:W-:Y:S08]  /*4560*/  MUFU.EX2 R28, R25 ;  /* 0x00000019001c7308 */ /* 0x0001f00000000800 */
[----:B------:R-:W3:Y:S01]  /*4570*/  MUFU.EX2 R12, R12 ;  /* 0x0000000c000c7308 */ /* 0x000ee20000000800 */
[----:B0-----:R-:W-:Y:S01]  /*4580*/  FMUL R25, R35, 1.4426950216293334961 ;  /* 0x3fb8aa3b23197820 */ /* 0x001fe20000400000 */
[----:B------:R-:W-:-:S04]  /*4590*/  FADD R35, R10, R31 ;  /* 0x0000001f0a237221 */ /* 0x000fc80000000000 */
[----:B------:R-:W-:Y:S01]  /*45a0*/  FADD R38, R204, R35 ;  /* 0x00000023cc267221 */ /* 0x000fe20000000000 */
[----:B------:R-:W-:-:S03]  /*45b0*/  FADD R17, R17, -R53 ;  /* 0x8000003511117221 */ /* 0x000fc60000000000 */
[----:B------:R-:W-:Y:S01]  /*45c0*/  FADD R38, R237, R38 ;  /* 0x00000026ed267221 */ /* 0x000fe20000000000 */
[----:B------:R-:W0:Y:S01]  /*45d0*/  MUFU.EX2 R11, R11 ;  /* 0x0000000b000b7308 */ /* 0x000e220000000800 */
[----:B------:R-:W-:Y:S02]  /*45e0*/  FMUL R17, R17, 1.4426950216293334961 ;  /* 0x3fb8aa3b11117820 */ /* 0x000fe40000400000 */
[----:B-1----:R-:W-:Y:S01]  /*45f0*/  FADD R35, R9, R38 ;  /* 0x0000002609237221 */ /* 0x002fe20000000000 */
[----:B------:R-:W-:-:S03]  /*4600*/  FADD R20, R20, -R53 ;  /* 0x8000003514147221 */ /* 0x000fc60000000000 */
[----:B---3--:R-:W-:Y:S01]  /*4610*/  FADD R35, R12, R35 ;  /* 0x000000230c237221 */ /* 0x008fe20000000000 */
[----:B------:R-:W1:Y:S01]  /*4620*/  MUFU.EX2 R14, R14 ;  /* 0x0000000e000e7308 */ /* 0x000e620000000800 */
[----:B------:R-:W-:Y:S02]  /*4630*/  FMUL R20, R20, 1.4426950216293334961 ;  /* 0x3fb8aa3b14147820 */ /* 0x000fe40000400000 */
[----:B------:R-:W-:-:S05]  /*4640*/  FADD R38, R16, R35 ;  /* 0x0000002310267221 */ /* 0x000fca0000000000 */
[----:B------:R-:W3:Y:S01]  /*4650*/  MUFU.EX2 R17, R17 ;  /* 0x0000001100117308 */ /* 0x000ee20000000800 */
[----:B------:R-:W-:Y:S01]  /*4660*/  FADD R38, R15, R38 ;  /* 0x000000260f267221 */ /* 0x000fe20000000000 */
[--C-:B------:R-:W-:Y:S01]  /*4670*/  FADD R26, R26, -R53.reuse ;  /* 0x800000351a1a7221 */ /* 0x100fe20000000000 */
[--C-:B------:R-:W-:Y:S01]  /*4680*/  FADD R34, R34, -R53.reuse ;  /* 0x8000003522227221 */ /* 0x100fe20000000000 */
[----:B------:R-:W-:-:S04]  /*4690*/  FADD R36, R36, -R53 ;  /* 0x8000003524247221 */ /* 0x000fc80000000000 */
[----:B------:R1:W3:Y:S01]  /*46a0*/  MUFU.EX2 R240, R20 ;  /* 0x0000001400f07308 */ /* 0x0002e20000000800 */
[--C-:B------:R-:W-:Y:S01]  /*46b0*/  FADD R37, R37, -R53.reuse ;  /* 0x8000003525257221 */ /* 0x100fe20000000000 */
[----:B0-----:R-:W-:Y:S01]  /*46c0*/  FADD R35, R11, R38 ;  /* 0x000000260b237221 */ /* 0x001fe20000000000 */
[--C-:B------:R-:W-:Y:S01]  /*46d0*/  FADD R40, R40, -R53.reuse ;  /* 0x8000003528287221 */ /* 0x100fe20000000000 */
[----:B------:R-:W-:-:S04]  /*46e0*/  FADD R39, R39, -R53 ;  /* 0x8000003527277221 */ /* 0x000fc80000000000 */
[----:B------:R-:W0:Y:S01]  /*46f0*/  MUFU.EX2 R13, R13 ;  /* 0x0000000d000d7308 */ /* 0x000e220000000800 */
[----:B-1----:R-:W-:Y:S01]  /*4700*/  FMUL R20, R26, 1.4426950216293334961 ;  /* 0x3fb8aa3b1a147820 */ /* 0x002fe20000400000 */
[----:B------:R-:W-:Y:S01]  /*4710*/  FMUL R26, R34, 1.4426950216293334961 ;  /* 0x3fb8aa3b221a7820 */ /* 0x000fe20000400000 */
[----:B------:R-:W-:Y:S01]  /*4720*/  FMUL R34, R36, 1.4426950216293334961 ;  /* 0x3fb8aa3b24227820 */ /* 0x000fe20000400000 */
[----:B------:R-:W-:Y:S01]  /*4730*/  FMUL R36, R37, 1.4426950216293334961 ;  /* 0x3fb8aa3b25247820 */ /* 0x000fe20000400000 */
[----:B------:R-:W-:Y:S01]  /*4740*/  FADD R38, R14, R35 ;  /* 0x000000230e267221 */ /* 0x000fe20000000000 */
[----:B------:R-:W-:Y:S02]  /*4750*/  FMUL R37, R40, 1.4426950216293334961 ;  /* 0x3fb8aa3b28257820 */ /* 0x000fe40000400000 */
[----:B------:R-:W1:Y:S01]  /*4760*/  MUFU.EX2 R18, R18 ;  /* 0x0000001200127308 */ /* 0x000e620000000800 */
[----:B------:R-:W-:Y:S01]  /*4770*/  F2FP.SATFINITE.E4M3.F32.PACK_AB_MERGE_C R40, R235, R8, RZ ;  /* 0x00000008eb28723e */ /* 0x000fe200048070ff */
[----:B------:R-:W-:Y:S01]  /*4780*/  FMUL R8, R39, 1.4426950216293334961 ;  /* 0x3fb8aa3b27087820 */ /* 0x000fe20000400000 */
[----:B---3--:R-:W-:-:S04]  /*4790*/  FADD R39, R17, R38 ;  /* 0x0000002611277221 */ /* 0x008fc80000000000 */
[----:B------:R-:W-:Y:S01]  /*47a0*/  FADD R38, R240, R39 ;  /* 0x00000027f0267221 */ /* 0x000fe20000000000 */
[----:B------:R-:W3:Y:S03]  /*47b0*/  MUFU.EX2 R239, R239 ;  /* 0x000000ef00ef7308 */ /* 0x000ee60000000800 */
[----:B0-----:R-:W-:-:S05]  /*47c0*/  FADD R39, R13, R38 ;  /* 0x000000260d277221 */ /* 0x001fca0000000000 */
[----:B------:R-:W0:Y:S01]  /*47d0*/  MUFU.EX2 R19, R19 ;  /* 0x0000001300137308 */ /* 0x000e220000000800 */
[----:B-1----:R-:W-:Y:S01]  /*47e0*/  FADD R39, R18, R39 ;  /* 0x0000002712277221 */ /* 0x002fe20000000000 */
[--C-:B------:R-:W-:Y:S01]  /*47f0*/  FADD R44, R44, -R53.reuse ;  /* 0x800000352c2c7221 */ /* 0x100fe20000000000 */
[----:B------:R-:W-:-:S05]  /*4800*/  FADD R46, R46, -R53 ;  /* 0x800000352e2e7221 */ /* 0x000fca0000000000 */
[----:B------:R-:W1:Y:S01]  /*4810*/  MUFU.EX2 R20, R20 ;  /* 0x0000001400147308 */ /* 0x000e620000000800 */
[----:B------:R-:W-:Y:S01]  /*4820*/  FADD R38, R24, R39 ;  /* 0x0000002718267221 */ /* 0x000fe20000000000 */
[----:B------:R-:W-:Y:S01]  /*4830*/  FMUL R21, R21, 1.4426950216293334961 ;  /* 0x3fb8aa3b15157820 */ /* 0x000fe20000400000 */
[----:B------:R-:W-:Y:S01]  /*4840*/  FMUL R35, R44, 1.4426950216293334961 ;  /* 0x3fb8aa3b2c237820 */ /* 0x000fe20000400000 */
[----:B------:R-:W-:Y:S01]  /*4850*/  FMUL R44, R46, 1.4426950216293334961 ;  /* 0x3fb8aa3b2e2c7820 */ /* 0x000fe20000400000 */
[----:B---3--:R-:W-:Y:S01]  /*4860*/  FADD R46, R239, R38 ;  /* 0x00000026ef2e7221 */ /* 0x008fe20000000000 */
[--C-:B------:R-:W-:Y:S01]  /*4870*/  FADD R29, R29, -R53.reuse ;  /* 0x800000351d1d7221 */ /* 0x100fe20000000000 */
[--C-:B------:R-:W-:Y:S01]  /*4880*/  FADD R45, R45, -R53.reuse ;  /* 0x800000352d2d7221 */ /* 0x100fe20000000000 */
[----:B------:R-:W3:Y:S01]  /*4890*/  MUFU.EX2 R21, R21 ;  /* 0x0000001500157308 */ /* 0x000ee20000000800 */
[----:B0-----:R-:W-:Y:S01]  /*48a0*/  FADD R39, R19, R46 ;  /* 0x0000002e13277221 */ /* 0x001fe20000000000 */
[----:B------:R-:W-:Y:S01]  /*48b0*/  FMUL R29, R29, 1.4426950216293334961 ;  /* 0x3fb8aa3b1d1d7820 */ /* 0x000fe20000400000 */
[----:B------:R-:W-:Y:S01]  /*48c0*/  FADD R32, R32, -R53 ;  /* 0x8000003520207221 */ /* 0x000fe20000000000 */
[----:B------:R-:W-:-:S04]  /*48d0*/  FMUL R38, R45, 1.4426950216293334961 ;  /* 0x3fb8aa3b2d267820 */ /* 0x000fc80000400000 */
[----:B------:R-:W0:Y:S01]  /*48e0*/  MUFU.EX2 R22, R22 ;  /* 0x0000001600167308 */ /* 0x000e220000000800 */
[----:B-1----:R-:W-:Y:S01]  /*48f0*/  FADD R45, R20, R39 ;  /* 0x00000027142d7221 */ /* 0x002fe20000000000 */
[----:B------:R-:W-:-:S03]  /*4900*/  FMUL R32, R32, 1.4426950216293334961 ;  /* 0x3fb8aa3b20207820 */ /* 0x000fc60000400000 */
[----:B------:R-:W-:-:S03]  /*4910*/  FADD R46, R28, R45 ;  /* 0x0000002d1c2e7221 */ /* 0x000fc60000000000 */
[----:B------:R-:W1:Y:S01]  /*4920*/  MUFU.EX2 R29, R29 ;  /* 0x0000001d001d7308 */ /* 0x000e620000000800 */
[--C-:B------:R-:W-:Y:S01]  /*4930*/  FADD R47, R47, -R53.reuse ;  /* 0x800000352f2f7221 */ /* 0x100fe20000000000 */
[----:B------:R-:W-:Y:S01]  /*4940*/  FADD R46, R27, R46 ;  /* 0x0000002e1b2e7221 */ /* 0x000fe20000000000 */
[--C-:B------:R-:W-:Y:S01]  /*4950*/  FADD R33, R33, -R53.reuse ;  /* 0x8000003521217221 */ /* 0x100fe20000000000 */
[----:B------:R-:W-:-:S04]  /*4960*/  FADD R48, R48, -R53 ;  /* 0x8000003530307221 */ /* 0x000fc80000000000 */
[----:B------:R-:W1:Y:S01]  /*4970*/  MUFU.EX2 R32, R32 ;  /* 0x0000002000207308 */ /* 0x000e620000000800 */
[----:B------:R-:W-:Y:S01]  /*4980*/  FMUL R45, R47, 1.4426950216293334961 ;  /* 0x3fb8aa3b2f2d7820 */ /* 0x000fe20000400000 */
[----:B---3--:R-:W-:Y:S01]  /*4990*/  FADD R47, R21, R46 ;  /* 0x0000002e152f7221 */ /* 0x008fe20000000000 */
[----:B------:R-:W-:Y:S01]  /*49a0*/  FMUL R33, R33, 1.4426950216293334961 ;  /* 0x3fb8aa3b21217820 */ /* 0x000fe20000400000 */
[----:B------:R-:W-:-:S04]  /*49b0*/  FMUL R39, R48, 1.4426950216293334961 ;  /* 0x3fb8aa3b30277820 */ /* 0x000fc80000400000 */
[----:B------:R-:W3:Y:S01]  /*49c0*/  MUFU.EX2 R23, R23 ;  /* 0x0000001700177308 */ /* 0x000ee20000000800 */
[----:B0-----:R-:W-:-:S07]  /*49d0*/  FADD R48, R22, R47 ;  /* 0x0000002f16307221 */ /* 0x001fce0000000000 */
[----:B------:R-:W0:Y:S01]  /*49e0*/  MUFU.EX2 R26, R26 ;  /* 0x0000001a001a7308 */ /* 0x000e220000000800 */
[----:B-1----:R-:W-:-:S07]  /*49f0*/  FADD R47, R29, R48 ;  /* 0x000000301d2f7221 */ /* 0x002fce0000000000 */
[----:B------:R-:W1:Y:S01]  /*4a00*/  MUFU.EX2 R33, R33 ;  /* 0x0000002100217308 */ /* 0x000e620000000800 */
[----:B------:R-:W-:-:S07]  /*4a10*/  FADD R48, R32, R47 ;  /* 0x0000002f20307221 */ /* 0x000fce0000000000 */
[----:B------:R-:W1:Y:S01]  /*4a20*/  MUFU.EX2 R34, R34 ;  /* 0x0000002200227308 */ /* 0x000e620000000800 */
[----:B---3--:R-:W-:-:S07]  /*4a30*/  FADD R47, R23, R48 ;  /* 0x00000030172f7221 */ /* 0x008fce0000000000 */
[----:B------:R-:W3:Y:S01]  /*4a40*/  MUFU.EX2 R25, R25 ;  /* 0x0000001900197308 */ /* 0x000ee20000000800 */
[----:B0-----:R-:W-:Y:S01]  /*4a50*/  FADD R48, R26, R47 ;  /* 0x0000002f1a307221 */ /* 0x001fe20000000000 */
[----:B------:R-:W-:-:S06]  /*4a60*/  FADD R42, R42, -R53 ;  /* 0x800000352a2a7221 */ /* 0x000fcc0000000000 */
[----:B------:R-:W0:Y:S01]  /*4a70*/  MUFU.EX2 R30, R30 ;  /* 0x0000001e001e7308 */ /* 0x000e220000000800 */
[----:B-1----:R-:W-:Y:S01]  /*4a80*/  FADD R47, R33, R48 ;  /* 0x00000030212f7221 */ /* 0x002fe20000000000 */
[----:B------:R-:W-:-:S06]  /*4a90*/  FADD R51, R51, -R53 ;  /* 0x8000003533337221 */ /* 0x000fcc0000000000 */
[----:B------:R-:W1:Y:S01]  /*4aa0*/  MUFU.EX2 R36, R36 ;  /* 0x0000002400247308 */ /* 0x000e620000000800 */
[----:B------:R-:W-:Y:S01]  /*4ab0*/  FADD R48, R34, R47 ;  /* 0x0000002f22307221 */ /* 0x000fe20000000000 */
[----:B------:R-:W-:Y:S01]  /*4ac0*/  FMUL R31, R42, 1.4426950216293334961 ;  /* 0x3fb8aa3b2a1f7820 */ /* 0x000fe20000400000 */
[----:B------:R-:W-:Y:S01]  /*4ad0*/  FADD R4, R4, -R53 ;  /* 0x8000003504047221 */ /* 0x000fe20000000000 */
[----:B------:R-:W-:-:S04]  /*4ae0*/  FMUL R47, R51, 1.4426950216293334961 ;  /* 0x3fb8aa3b332f7820 */ /* 0x000fc80000400000 */
[----:B------:R-:W1:Y:S01]  /*4af0*/  MUFU.EX2 R37, R37 ;  /* 0x0000002500257308 */ /* 0x000e620000000800 */
[----:B---3--:R-:W-:Y:S01]  /*4b00*/  FADD R51, R25, R48 ;  /* 0x0000003019337221 */ /* 0x008fe20000000000 */
[----:B------:R-:W-:Y:S01]  /*4b10*/  FMUL R42, R4, 1.4426950216293334961 ;  /* 0x3fb8aa3b042a7820 */ /* 0x000fe20000400000 */
[--C-:B------:R-:W-:Y:S01]  /*4b20*/  FADD R202, R202, -R53.reuse ;  /* 0x80000035caca7221 */ /* 0x100fe20000000000 */
[----:B------:R-:W-:-:S04]  /*4b30*/  FADD R50, R50, -R53 ;  /* 0x8000003532327221 */ /* 0x000fc80000000000 */
[----:B------:R-:W3:Y:S01]  /*4b40*/  MUFU.EX2 R8, R8 ;  /* 0x0000000800087308 */ /* 0x000ee20000000800 */
[----:B------:R-:W-:Y:S01]  /*4b50*/  FADD R49, R49, -R53 ;  /* 0x8000003531317221 */ /* 0x000fe20000000000 */
[----:B0-----:R-:W-:Y:S01]  /*4b60*/  FADD R51, R30, R51 ;  /* 0x000000331e337221 */ /* 0x001fe20000000000 */
[----:B------:R-:W-:Y:S01]  /*4b70*/  FMUL R202, R202, 1.4426950216293334961 ;  /* 0x3fb8aa3bcaca7820 */ /* 0x000fe20000400000 */
[----:B------:R-:W-:-:S04]  /*4b80*/  FADD R4, R41, -R53 ;  /* 0x8000003529047221 */ /* 0x000fc80000000000 */
[----:B------:R-:W0:Y:S01]  /*4b90*/  MUFU.EX2 R31, R31 ;  /* 0x0000001f001f7308 */ /* 0x000e220000000800 */
[----:B------:R-:W-:Y:S01]  /*4ba0*/  FMUL R46, R50, 1.4426950216293334961 ;  /* 0x3fb8aa3b322e7820 */ /* 0x000fe20000400000 */
[----:B------:R-:W-:Y:S01]  /*4bb0*/  FMUL R49, R49, 1.4426950216293334961 ;  /* 0x3fb8aa3b31317820 */ /* 0x000fe20000400000 */
[----:B-1----:R-:W-:Y:S01]  /*4bc0*/  FADD R50, R36, R51 ;  /* 0x0000003324327221 */ /* 0x002fe20000000000 */
[----:B------:R-:W-:-:S04]  /*4bd0*/  FMUL R4, R4, 1.4426950216293334961 ;  /* 0x3fb8aa3b04047820 */ /* 0x000fc80000400000 */
[----:B------:R-:W1:Y:S01]  /*4be0*/  MUFU.EX2 R42, R42 ;  /* 0x0000002a002a7308 */ /* 0x000e620000000800 */
[----:B------:R-:W-:-:S07]  /*4bf0*/  FADD R43, R43, -R53 ;  /* 0x800000352b2b7221 */ /* 0x000fce0000000000 */
[----:B------:R-:W0:Y:S01]  /*4c00*/  MUFU.EX2 R41, R202 ;  /* 0x000000ca00297308 */ /* 0x000e220000000800 */
[----:B------:R-:W-:-:S07]  /*4c10*/  FMUL R43, R43, 1.4426950216293334961 ;  /* 0x3fb8aa3b2b2b7820 */ /* 0x000fce0000400000 */
[----:B------:R0:W-:Y:S02]  /*4c20*/  MUFU.EX2 R202, R49 ;  /* 0x0000003100ca7308 */ /* 0x0001e40000000800 */
[----:B0-----:R-:W-:-:S06]  /*4c30*/  FADD R49, R37, R50 ;  /* 0x0000003225317221 */ /* 0x001fcc0000000000 */
[----:B------:R-:W0:Y:S01]  /*4c40*/  MUFU.EX2 R4, R4 ;  /* 0x0000000400047308 */ /* 0x000e220000000800 */
[----:B---3--:R-:W-:-:S04]  /*4c50*/  FADD R50, R8, R49 ;  /* 0x0000003108327221 */ /* 0x008fc80000000000 */
[----:B------:R-:W-:-:S03]  /*4c60*/  FADD R49, R31, R50 ;  /* 0x000000321f317221 */ /* 0x000fc60000000000 */
[----:B------:R-:W3:Y:S01]  /*4c70*/  MUFU.EX2 R35, R35 ;  /* 0x0000002300237308 */ /* 0x000ee20000000800 */
[----:B-1----:R-:W-:Y:S01]  /*4c80*/  FADD R50, R42, R49 ;  /* 0x000000312a327221 */ /* 0x002fe20000000000 */
[----:B------:R-:W-:-:S06]  /*4c90*/  FADD R54, R54, -R53 ;  /* 0x8000003536367221 */ /* 0x000fcc0000000000 */
[----:B------:R-:W1:Y:S01]  /*4ca0*/  MUFU.EX2 R43, R43 ;  /* 0x0000002b002b7308 */ /* 0x000e620000000800 */
[----:B------:R-:W-:Y:S01]  /*4cb0*/  FADD R51, R41, R50 ;  /* 0x0000003229337221 */ /* 0x000fe20000000000 */
[----:B------:R-:W-:-:S06]  /*4cc0*/  FMUL R54, R54, 1.4426950216293334961 ;  /* 0x3fb8aa3b36367820 */ /* 0x000fcc0000400000 */
[----:B------:R-:W1:Y:S01]  /*4cd0*/  MUFU.EX2 R44, R44 ;  /* 0x0000002c002c7308 */ /* 0x000e620000000800 */
[----:B0-----:R-:W-:-:S07]  /*4ce0*/  FADD R50, R4, R51 ;  /* 0x0000003304327221 */ /* 0x001fce0000000000 */
[----:B------:R-:W0:Y:S08]  /*4cf0*/  MUFU.EX2 R38, R38 ;  /* 0x0000002600267308 */ /* 0x000e300000000800 */
[----:B------:R-:W0:Y:S08]  /*4d00*/  MUFU.EX2 R39, R39 ;  /* 0x0000002700277308 */ /* 0x000e300000000800 */
[----:B------:R3:W-:Y:S02]  /*4d10*/  MUFU.EX2 R235, R54 ;  /* 0x0000003600eb7308 */ /* 0x0007e40000000800 */
[----:B---3--:R-:W-:-:S06]  /*4d20*/  FADD R54, R35, R50 ;  /* 0x0000003223367221 */ /* 0x008fcc0000000000 */
[----:B------:R-:W3:Y:S01]  /*4d30*/  MUFU.EX2 R45, R45 ;  /* 0x0000002d002d7308 */ /* 0x000ee20000000800 */
[----:B-1----:R-:W-:-:S04]  /*4d40*/  FADD R51, R43, R54 ;  /* 0x000000362b337221 */ /* 0x002fc80000000000 */
[----:B------:R-:W-:-:S03]  /*4d50*/  FADD R51, R44, R51 ;  /* 0x000000332c337221 */ /* 0x000fc60000000000 */
[----:B------:R-:W1:Y:S01]  /*4d60*/  MUFU.EX2 R46, R46 ;  /* 0x0000002e002e7308 */ /* 0x000e620000000800 */
[----:B------:R-:W-:Y:S01]  /*4d70*/  FADD R56, R56, -R53 ;  /* 0x8000003538387221 */ /* 0x000fe20000000000 */
[----:B0-----:R-:W-:Y:S01]  /*4d80*/  FADD R54, R38, R51 ;  /* 0x0000003326367221 */ /* 0x001fe20000000000 */
[--C-:B------:R-:W-:Y:S02]  /*4d90*/  FADD R55, R55, -R53.reuse ;  /* 0x8000003537377221 */ /* 0x100fe40000000000 */
[----:B------:R-:W-:Y:S01]  /*4da0*/  FMUL R48, R56, 1.4426950216293334961 ;  /* 0x3fb8aa3b38307820 */ /* 0x000fe20000400000 */
[----:B------:R-:W-:Y:S02]  /*4db0*/  FADD R54, R39, R54 ;  /* 0x0000003627367221 */ /* 0x000fe40000000000 */
[----:B------:R-:W0:Y:S01]  /*4dc0*/  MUFU.EX2 R47, R47 ;  /* 0x0000002f002f7308 */ /* 0x000e220000000800 */
[----:B------:R-:W-:Y:S01]  /*4dd0*/  FMUL R55, R55, 1.4426950216293334961 ;  /* 0x3fb8aa3b37377820 */ /* 0x000fe20000400000 */
[----:B---3--:R-:W-:Y:S01]  /*4de0*/  FADD R51, R45, R54 ;  /* 0x000000362d337221 */ /* 0x008fe20000000000 */
[--C-:B------:R-:W-:Y:S01]  /*4df0*/  FADD R58, R58, -R53.reuse ;  /* 0x800000353a3a7221 */ /* 0x100fe20000000000 */
[----:B------:R-:W-:-:S04]  /*4e00*/  FADD R49, R57, -R53 ;  /* 0x8000003539317221 */ /* 0x000fc80000000000 */
[----:B------:R-:W3:Y:S01]  /*4e10*/  MUFU.EX2 R48, R48 ;  /* 0x0000003000307308 */ /* 0x000ee20000000800 */
[----:B------:R-:W-:Y:S01]  /*4e20*/  FMUL R58, R58, 1.4426950216293334961 ;  /* 0x3fb8aa3b3a3a7820 */ /* 0x000fe20000400000 */
[----:B------:R-:W-:-:S06]  /*4e30*/  FADD R60, R60, -R53 ;  /* 0x800000353c3c7221 */ /* 0x000fcc0000000000 */
[----:B------:R1:W0:Y:S01]  /*4e40*/  MUFU.EX2 R56, R55 ;  /* 0x0000003700387308 */ /* 0x0002220000000800 */
[----:B------:R-:W-:Y:S01]  /*4e50*/  FMUL R49, R49, 1.4426950216293334961 ;  /* 0x3fb8aa3b31317820 */ /* 0x000fe20000400000 */
[----:B------:R-:W-:Y:S01]  /*4e60*/  FMUL R50, R60, 1.4426950216293334961 ;  /* 0x3fb8aa3b3c327820 */ /* 0x000fe20000400000 */
[----:B-1----:R-:W-:-:S05]  /*4e70*/  FADD R55, R46, R51 ;  /* 0x000000332e377221 */ /* 0x002fca0000000000 */
[----:B------:R1:W2:Y:S01]  /*4e80*/  MUFU.EX2 R57, R58 ;  /* 0x0000003a00397308 */ /* 0x0002a20000000800 */
[----:B------:R-:W-:Y:S01]  /*4e90*/  FADD R54, R202, R55 ;  /* 0x00000037ca367221 */ /* 0x000fe20000000000 */
[----:B------:R-:W-:-:S03]  /*4ea0*/  FADD R59, R59, -R53 ;  /* 0x800000353b3b7221 */ /* 0x000fc60000000000 */
[----:B------:R-:W-:-:S03]  /*4eb0*/  FADD R60, R235, R54 ;  /* 0x00000036eb3c7221 */ /* 0x000fc60000000000 */
[----:B------:R-:W2:Y:S01]  /*4ec0*/  MUFU.EX2 R49, R49 ;  /* 0x0000003100317308 */ /* 0x000ea20000000800 */
[----:B-1----:R-:W-:Y:S01]  /*4ed0*/  FMUL R58, R59, 1.4426950216293334961 ;  /* 0x3fb8aa3b3b3a7820 */ /* 0x002fe20000400000 */
[--C-:B------:R-:W-:Y:S01]  /*4ee0*/  FADD R62, R62, -R53.reuse ;  /* 0x800000353e3e7221 */ /* 0x100fe20000000000 */
[----:B0-----:R-:W-:Y:S01]  /*4ef0*/  FADD R55, R47, R60 ;  /* 0x0000003c2f377221 */ /* 0x001fe20000000000 */
[----:B------:R-:W-:Y:S02]  /*4f00*/  FADD R61, R61, -R53 ;  /* 0x800000353d3d7221 */ /* 0x000fe40000000000 */
[----:B------:R-:W-:Y:S01]  /*4f10*/  FMUL R59, R62, 1.4426950216293334961 ;  /* 0x3fb8aa3b3e3b7820 */ /* 0x000fe20000400000 */
[----:B---3--:R-:W-:Y:S01]  /*4f20*/  FADD R55, R48, R55 ;  /* 0x0000003730377221 */ /* 0x008fe20000000000 */
[----:B------:R-:W0:Y:S01]  /*4f30*/  MUFU.EX2 R50, R50 ;  /* 0x0000003200327308 */ /* 0x000e220000000800 */
[----:B------:R-:W-:Y:S01]  /*4f40*/  FMUL R51, R61, 1.4426950216293334961 ;  /* 0x3fb8aa3b3d337820 */ /* 0x000fe20000400000 */
[----:B------:R-:W-:Y:S01]  /*4f50*/  F2FP.SATFINITE.E4M3.F32.PACK_AB_MERGE_C R61, R15, R16, RZ ;  /* 0x000000100f3d723e */ /* 0x000fe200048070ff */
[----:B------:R-:W-:Y:S01]  /*4f60*/  FADD R16, R56, R55 ;  /* 0x0000003738107221 */ /* 0x000fe20000000000 */
[----:B------:R-:W-:-:S04]  /*4f70*/  FADD R64, R64, -R53 ;  /* 0x8000003540407221 */ /* 0x000fc80000000000 */
[----:B------:R-:W1:Y:S01]  /*4f80*/  MUFU.EX2 R58, R58 ;  /* 0x0000003a003a7308 */ /* 0x000e620000000800 */
[----:B--2---:R-:W-:Y:S01]  /*4f90*/  FADD R60, R57, R16 ;  /* 0x00000010393c7221 */ /* 0x004fe20000000000 */
[----:B------:R-:W-:Y:S01]  /*4fa0*/  FMUL R54, R64, 1.4426950216293334961 ;  /* 0x3fb8aa3b40367820 */ /* 0x000fe20000400000 */
[----:B------:R-:W-:-:S05]  /*4fb0*/  FADD R229, R229, -R53 ;  /* 0x80000035e5e57221 */ /* 0x000fca0000000000 */
[----:B------:R-:W2:Y:S01]  /*4fc0*/  MUFU.EX2 R59, R59 ;  /* 0x0000003b003b7308 */ /* 0x000ea20000000800 */
[----:B------:R-:W-:Y:S01]  /*4fd0*/  FADD R55, R49, R60 ;  /* 0x0000003c31377221 */ /* 0x000fe20000000000 */
[----:B------:R-:W-:Y:S01]  /*4fe0*/  FMUL R15, R229, 1.4426950216293334961 ;  /* 0x3fb8aa3be50f7820 */ /* 0x000fe20000400000 */
[----:B------:R-:W-:Y:S01]  /*4ff0*/  FADD R233, R233, -R53 ;  /* 0x80000035e9e97221 */ /* 0x000fe20000000000 */
[----:B------:R-:W-:-:S04]  /*5000*/  IMAD.SHL.U32 R60, R0, 0x10, RZ ;  /* 0x00000010003c7824 */ /* 0x000fc800078e00ff */
[----:B------:R-:W3:Y:S01]  /*5010*/  MUFU.EX2 R51, R51 ;  /* 0x0000003300337308 */ /* 0x000ee20000000800 */
[----:B0-----:R-:W-:Y:S01]  /*5020*/  FADD R229, R50, R55 ;  /* 0x0000003732e57221 */ /* 0x001fe20000000000 */
[----:B------:R-:W-:Y:S01]  /*5030*/  FMUL R16, R233, 1.4426950216293334961 ;  /* 0x3fb8aa3be9107820 */ /* 0x000fe20000400000 */
[--C-:B------:R-:W-:Y:S01]  /*5040*/  FADD R236, R236, -R53.reuse ;  /* 0x80000035ecec7221 */ /* 0x100fe20000000000 */
[----:B------:R-:W-:-:S04]  /*5050*/  FADD R238, R238, -R53 ;  /* 0x80000035eeee7221 */ /* 0x000fc80000000000 */
[----:B------:R-:W0:Y:S01]  /*5060*/  MUFU.EX2 R54, R54 ;  /* 0x0000003600367308 */ /* 0x000e220000000800 */
[----:B------:R-:W-:Y:S01]  /*5070*/  LOP3.LUT R201, R201, 0x870, R60, 0x78, !PT ;  /* 0x00000870c9c97812 */ /* 0x000fe200078e783c */
[----:B-1----:R-:W-:Y:S01]  /*5080*/  FADD R60, R58, R229 ;  /* 0x000000e53a3c7221 */ /* 0x002fe20000000000 */
[----:B------:R-:W-:Y:S01]  /*5090*/  FMUL R55, R236, 1.4426950216293334961 ;  /* 0x3fb8aa3bec377820 */ /* 0x000fe20000400000 */
[----:B------:R-:W-:Y:S01]  /*50a0*/  FMUL R238, R238, 1.4426950216293334961 ;  /* 0x3fb8aa3beeee7820 */ /* 0x000fe20000400000 */
[----:B------:R-:W-:-:S03]  /*50b0*/  LOP3.LUT R64, R0, 0x6f, RZ, 0xc0, !PT ;  /* 0x0000006f00407812 */ /* 0x000fc600078ec0ff */
[----:B------:R-:W1:Y:S01]  /*50c0*/  MUFU.EX2 R15, R15 ;  /* 0x0000000f000f7308 */ /* 0x000e620000000800 */
[----:B--2---:R-:W-:Y:S01]  /*50d0*/  FADD R62, R59, R60 ;  /* 0x0000003c3b3e7221 */ /* 0x004fe20000000000 */
[----:B------:R-:W-:-:S06]  /*50e0*/  IMAD R60, R64, 0x80, R201 ;  /* 0x00000080403c7824 */ /* 0x000fcc00078e02c9 */
[----:B------:R-:W2:Y:S01]  /*50f0*/  MUFU.EX2 R16, R16 ;  /* 0x0000001000107308 */ /* 0x000ea20000000800 */
[----:B---3--:R-:W-:-:S07]  /*5100*/  FADD R201, R51, R62 ;  /* 0x0000003e33c97221 */ /* 0x008fce0000000000 */
[----:B------:R-:W3:Y:S01]  /*5110*/  MUFU.EX2 R55, R55 ;  /* 0x0000003700377308 */ /* 0x000ee20000000800 */
[----:B0-----:R-:W-:-:S07]  /*5120*/  FADD R62, R54, R201 ;  /* 0x000000c9363e7221 */ /* 0x001fce0000000000 */
[----:B------:R-:W0:Y:S01]  /*5130*/  MUFU.EX2 R238, R238 ;  /* 0x000000ee00ee7308 */ /* 0x000e220000000800 */
[----:B------:R-:W-:Y:S01]  /*5140*/  F2FP.SATFINITE.E4M3.F32.PACK_AB_MERGE_C R64, R27, R28, RZ ;  /* 0x0000001c1b40723e */ /* 0x000fe200048070ff */
[----:B-1----:R-:W-:Y:S01]  /*5150*/  FADD R27, R15, R62 ;  /* 0x0000003e0f1b7221 */ /* 0x002fe20000000000 */
[----:B------:R-:W-:-:S03]  /*5160*/  LOP3.LUT R231, R231, 0x1f0, RZ, 0xc0, !PT ;  /* 0x000001f0e7e77812 */ /* 0x000fc600078ec0ff */
[----:B--2---:R-:W-:-:S04]  /*5170*/  FADD R28, R16, R27 ;  /* 0x0000001b101c7221 */ /* 0x004fc80000000000 */
[----:B---3--:R-:W-:Y:S01]  /*5180*/  FADD R27, R55, R28 ;  /* 0x0000001c371b7221 */ /* 0x008fe20000000000 */
[----:B0-----:R-:W-:Y:S02]  /*5190*/  F2FP.SATFINITE.E4M3.F32.PACK_AB_MERGE_C R229, R238, R55, RZ ;  /* 0x00000037eee5723e */ /* 0x001fe400048070ff */
[----:B------:R0:W1:Y:S01]  /*51a0*/  LDSM.16.M88 R55, [R231+UR13+0x6000] ;  /* 0x0060000de737783b */ /* 0x0000620008000000 */
[----:B------:R-:W-:Y:S01]  /*51b0*/  BAR.SYNC.DEFER_BLOCKING 0x0 ;  /* 0x0000000000007b1d */ /* 0x000fe20000010000 */
[----:B------:R-:W-:Y:S02]  /*51c0*/  F2FP.SATFINITE.E4M3.F32.PACK_AB_MERGE_C R36, R37, R36, RZ ;  /* 0x000000242524723e */ /* 0x000fe400048070ff */
[----:B------:R-:W-:Y:S02]  /*51d0*/  F2FP.SATFINITE.E4M3.F32.PACK_AB_MERGE_C R37, R46, R45, RZ ;  /* 0x0000002d2e25723e */ /* 0x000fe400048070ff */
[----:B------:R-:W-:Y:S02]  /*51e0*/  F2FP.SATFINITE.E4M3.F32.PACK_AB_MERGE_C R204, R237, R204, RZ ;  /* 0x000000ccedcc723e */ /* 0x000fe400048070ff */
[----:B------:R-:W-:-:S02]  /*51f0*/  F2FP.SATFINITE.E4M3.F32.PACK_AB_MERGE_C R17, R240, R17, RZ ;  /* 0x00000011f011723e */ /* 0x000fc400048070ff */
[----:B------:R-:W-:Y:S02]  /*5200*/  F2FP.SATFINITE.E4M3.F32.PACK_AB_MERGE_C R28, R50, R49, RZ ;  /* 0x00000031321c723e */ /* 0x000fe400048070ff */
[----:B------:R-:W-:Y:S02]  /*5210*/  F2FP.SATFINITE.E4M3.F32.PACK_AB_MERGE_C R24, R239, R24, RZ ;  /* 0x00000018ef18723e */ /* 0x000fe400048070ff */
[----:B------:R-:W-:Y:S02]  /*5220*/  F2FP.SATFINITE.E4M3.F32.PACK_AB_MERGE_C R29, R32, R29, RZ ;  /* 0x0000001d201d723e */ /* 0x000fe400048070ff */
[----:B------:R-:W-:Y:S02]  /*5230*/  F2FP.SATFINITE.E4M3.F32.PACK_AB_MERGE_C R33, R34, R33, RZ ;  /* 0x000000212221723e */ /* 0x000fe400048070ff */
[----:B------:R-:W-:Y:S02]  /*5240*/  F2FP.SATFINITE.E4M3.F32.PACK_AB_MERGE_C R201, R54, R51, RZ ;  /* 0x0000003336c9723e */ /* 0x000fe400048070ff */
[----:B------:R-:W-:-:S02]  /*5250*/  F2FP.SATFINITE.E4M3.F32.PACK_AB_MERGE_C R32, R41, R42, RZ ;  /* 0x0000002a2920723e */ /* 0x000fc400048070ff */
[----:B------:R-:W-:Y:S02]  /*5260*/  F2FP.SATFINITE.E4M3.F32.PACK_AB_MERGE_C R34, R44, R43, RZ ;  /* 0x0000002b2c22723e */ /* 0x000fe400048070ff */
[----:B------:R-:W-:Y:S02]  /*5270*/  F2FP.SATFINITE.E4M3.F32.PACK_AB_MERGE_C R62, R48, R47, RZ ;  /* 0x0000002f303e723e */ /* 0x000fe400048070ff */
[----:B------:R-:W-:Y:S01]  /*5280*/  F2FP.SATFINITE.E4M3.F32.PACK_AB_MERGE_C R51, R39, R38, R37 ;  /* 0x000000262733723e */ /* 0x000fe20004807025 */
[----:B------:R0:W-:Y:S01]  /*5290*/  STS.U8 [R200+UR13+0x6000], R63 ;  /* 0x0060003fc8007988 */ /* 0x0001e2000800000d */
[----:B------:R-:W-:Y:S02]  /*52a0*/  F2FP.SATFINITE.E4M3.F32.PACK_AB_MERGE_C R41, R10, R7, R204 ;  /* 0x000000070a29723e */ /* 0x000fe400048070cc */
[----:B------:R-:W-:Y:S01]  /*52b0*/  F2FP.SATFINITE.E4M3.F32.PACK_AB_MERGE_C R40, R6, R5, R40 ;  /* 0x000000050628723e */ /* 0x000fe20004807028 */
[----:B------:R0:W-:Y:S01]  /*52c0*/  STS.U8 [R200+UR13+0x6400], R227 ;  /* 0x006400e3c8007988 */ /* 0x0001e2000800000d */
[----:B------:R-:W-:-:S02]  /*52d0*/  F2FP.SATFINITE.E4M3.F32.PACK_AB_MERGE_C R42, R12, R9, R61 ;  /* 0x000000090c2a723e */ /* 0x000fc4000480703d */
[----:B------:R-:W-:Y:S01]  /*52e0*/  F2FP.SATFINITE.E4M3.F32.PACK_AB_MERGE_C R43, R14, R11, R17 ;  /* 0x0000000b0e2b723e */ /* 0x000fe20004807011 */
[----:B----4-:R0:W-:Y:S01]  /*52f0*/  STS.U8 [R200+UR13+0x6800], R225 ;  /* 0x006800e1c8007988 */ /* 0x0101e2000800000d */
[----:B------:R-:W-:Y:S02]  /*5300*/  F2FP.SATFINITE.E4M3.F32.PACK_AB_MERGE_C R37, R57, R56, R28 ;  /* 0x000000383925723e */ /* 0x000fe4000480701c */
[----:B------:R-:W-:Y:S01]  /*5310*/  F2FP.SATFINITE.E4M3.F32.PACK_AB_MERGE_C R45, R20, R19, R64 ;  /* 0x00000013142d723e */ /* 0x000fe20004807040 */
[----:B------:R0:W-:Y:S01]  /*5320*/  STS.U8 [R200+UR13+0x6c00], R223 ;  /* 0x006c00dfc8007988 */ /* 0x0001e2000800000d */
[----:B------:R-:W-:Y:S02]  /*5330*/  F2FP.SATFINITE.E4M3.F32.PACK_AB_MERGE_C R44, R18, R13, R24 ;  /* 0x0000000d122c723e */ /* 0x000fe40004807018 */
[----:B------:R-:W-:Y:S01]  /*5340*/  F2FP.SATFINITE.E4M3.F32.PACK_AB_MERGE_C R46, R22, R21, R29 ;  /* 0x00000015162e723e */ /* 0x000fe2000480701d */
[----:B------:R0:W-:Y:S01]  /*5350*/  STS.U8 [R200+UR13+0x7000], R221 ;  /* 0x007000ddc8007988 */ /* 0x0001e2000800000d */
[----:B------:R-:W-:-:S02]  /*5360*/  F2FP.SATFINITE.E4M3.F32.PACK_AB_MERGE_C R47, R26, R23, R33 ;  /* 0x000000171a2f723e */ /* 0x000fc40004807021 */
[----:B------:R-:W-:Y:S01]  /*5370*/  F2FP.SATFINITE.E4M3.F32.PACK_AB_MERGE_C R38, R59, R58, R201 ;  /* 0x0000003a3b26723e */ /* 0x000fe200048070c9 */
[----:B------:R0:W-:Y:S01]  /*5380*/  STS.U8 [R200+UR13+0x7400], R219 ;  /* 0x007400dbc8007988 */ /* 0x0001e2000800000d */
[----:B------:R-:W-:Y:S02]  /*5390*/  LOP3.LUT R56, R60, 0x10, RZ, 0x3c, !PT ;  /* 0x000000103c387812 */ /* 0x000fe400078e3cff */
[----:B------:R-:W-:Y:S01]  /*53a0*/  F2FP.SATFINITE.E4M3.F32.PACK_AB_MERGE_C R49, R31, R8, R32 ;  /* 0x000000081f31723e */ /* 0x000fe20004807020 */
[----:B------:R0:W-:Y:S01]  /*53b0*/  STS.U8 [R200+UR13+0x7800], R217 ;  /* 0x007800d9c8007988 */ /* 0x0001e2000800000d */
[----:B------:R-:W-:Y:S02]  /*53c0*/  F2FP.SATFINITE.E4M3.F32.PACK_AB_MERGE_C R48, R30, R25, R36 ;  /* 0x000000191e30723e */ /* 0x000fe40004807024 */
[----:B------:R-:W-:Y:S01]  /*53d0*/  F2FP.SATFINITE.E4M3.F32.PACK_AB_MERGE_C R50, R35, R4, R34 ;  /* 0x000000042332723e */ /* 0x000fe20004807022 */
[----:B------:R0:W-:Y:S01]  /*53e0*/  STS.U8 [R200+UR13+0x7c00], R215 ;  /* 0x007c00d7c8007988 */ /* 0x0001e2000800000d */
[----:B------:R-:W-:Y:S01]  /*53f0*/  LOP3.LUT R58, R60, 0x20, RZ, 0x3c, !PT ;  /* 0x000000203c3a7812 */ /* 0x000fe200078e3cff */
[----:B------:R-:W-:Y:S01]  /*5400*/  FADD R54, R238, R27 ;  /* 0x0000001bee367221 */ /* 0x000fe20000000000 */
[----:B------:R-:W-:Y:S01]  /*5410*/  F2FP.SATFINITE.E4M3.F32.PACK_AB_MERGE_C R36, R235, R202, R62 ;  /* 0x000000caeb24723e */ /* 0x000fe2000480703e */
[----:B-----5:R0:W-:Y:S01]  /*5420*/  STS.U8 [R3+UR13+0x6100], R234 ;  /* 0x006100ea03007988 */ /* 0x0201e2000800000d */
[----:B------:R-:W-:-:S02]  /*5430*/  F2FP.SATFINITE.E4M3.F32.PACK_AB_MERGE_C R39, R16, R15, R229 ;  /* 0x0000000f1027723e */ /* 0x000fc400048070e5 */
[----:B------:R-:W-:Y:S01]  /*5440*/  LOP3.LUT R59, R60, 0x30, RZ, 0x3c, !PT ;  /* 0x000000303c3b7812 */ /* 0x000fe200078e3cff */
        /* <DEDUP_REMOVED lines=23> */
[----:B------:R0:W-:Y:S04]  /*55c0*/  STS.128 [R60+UR13], R40 ;  /* 0x000000283c007988 */ /* 0x0001e80008000c0d */
[----:B------:R0:W-:Y:S04]  /*55d0*/  STS.128 [R56+UR13], R44 ;  /* 0x0000002c38007988 */ /* 0x0001e80008000c0d */
[----:B------:R0:W-:Y:S01]  /*55e0*/  STS.128 [R58+UR13], R48 ;  /* 0x000000303a007988 */ /* 0x0001e20008000c0d */
[----:B------:R-:W2:Y:S03]  /*55f0*/  LDTM.x32 R4, tmem[UR21] ;  /* 0x00000015000479ee */ /* 0x000ea600082c0000 */
[----:B------:R0:W-:Y:S01]  /*5600*/  STS.128 [R59+UR13], R36 ;  /* 0x000000243b007988 */ /* 0x0001e20008000c0d */
[----:B------:R-:W-:-:S03]  /*5610*/  NOP ;  /* 0x0000000000007918 */ /* 0x000fc60000000000 */
[----:B--2---:R0:W2:Y:S01]  /*5620*/  SHFL.BFLY PT, R57, R54, 0x10, 0x1f ;  /* 0x0e001f0036397f89 */ /* 0x0040a200000e0000 */
[----:B-1----:R-:W-:Y:S05]  /*5630*/  @!P0 BRA `(.L_x_9) ;  /* 0x0000000000848947 */ /* 0x002fea0003800000 */
[C---:B------:R-:W-:Y:S01]  /*5640*/  FMUL R4, R55.reuse, R4 ;  /* 0x0000000437047220 */ /* 0x040fe20000400000 */
        /* <DEDUP_REMOVED lines=30> */
[----:B------:R-:W-:-:S04]  /*5830*/  FMUL R35, R55, R35 ;  /* 0x0000002337237220 */ /* 0x000fc80000400000 */
[----:B------:R1:W-:Y:S03]  /*5840*/  STTM.x32 tmem[UR21], R4 ;  /* 0x00000004000079ed */ /* 0x0003e600082c0015 */
.L_x_9:
[----:B------:R-:W3:Y:S02]  /*5850*/  FENCE.VIEW.ASYNC.T ;  /* 0x00000000000073c6 */ /* 0x000ee40000000200 */
[----:B---3--:R-:W-:Y:S01]  /*5860*/  BAR.SYNC.DEFER_BLOCKING 0x0 ;  /* 0x0000000000007b1d */ /* 0x008fe20000010000 */
[----:B--2---:R-:W-:Y:S01]  /*5870*/  FADD R57, R54, R57 ;  /* 0x0000003936397221 */ /* 0x004fe20000000000 */
[----:B------:R-:W-:-:S03]  /*5880*/  UISETP.GE.AND UP0, UPT, UR14, 0x1, UPT ;  /* 0x000000010e00788c */ /* 0x000fc6000bf06270 */
[----:B------:R-:W-:Y:S01]  /*5890*/  FADD R57, R52, R57 ;  /* 0x0000003934397221 */ /* 0x000fe20000000000 */
[----:B------:R2:W-:Y:S06]  /*58a0*/  MEMBAR.ALL.CTA ;  /* 0x0000000000007992 */ /* 0x0005ec0000008000 */
[----:B--2---:R-:W2:Y:S02]  /*58b0*/  FENCE.VIEW.ASYNC.S ;  /* 0x00000000000073c6 */ /* 0x004ea40000000000 */
[----:B--2---:R-:W-:Y:S06]  /*58c0*/  BAR.SYNC.DEFER_BLOCKING 0x0 ;  /* 0x0000000000007b1d */ /* 0x004fec0000010000 */
[----:B------:R-:W-:Y:S05]  /*58d0*/  @!P1 BRA `(.L_x_10) ;  /* 0x0000000000849947 */ /* 0x000fea0003800000 */
[----:B------:R-:W-:Y:S02]  /*58e0*/  UIADD3 UR4, UPT, UPT, UR13, 0x6000, URZ ;  /* 0x000060000d047890 */ /* 0x000fe4000fffe0ff */
[----:B------:R-:W-:Y:S02]  /*58f0*/  USHF.R.U32.HI UR6, URZ, 0x4, UR13 ;  /* 0x00000004ff067899 */ /* 0x000fe4000801160d */
[----:B------:R-:W-:Y:S02]  /*5900*/  USHF.R.U32.HI UR4, URZ, 0x4, UR4 ;  /* 0x00000004ff047899 */ /* 0x000fe40008011604 */
[----:B------:R-:W-:Y:S02]  /*5910*/  USGXT.U32 UR6, UR6, 0xe ;  /* 0x0000000e0606789a */ /* 0x000fe40008000000 */
[----:B------:R-:W-:Y:S02]  /*5920*/  USGXT.U32 UR8, UR4, 0xe ;  /* 0x0000000e0408789a */ /* 0x000fe40008000000 */
[----:B------:R-:W-:-:S02]  /*5930*/  UIADD3 UR36, UP3, UPT, UR6, 0x2, URZ ;  /* 0x0000000206247890 */ /* 0x000fc4000ff7e0ff */
[----:B------:R-:W-:Y:S01]  /*5940*/  UIADD3 UR34, UP4, UPT, UR8, 0x2, URZ ;  /* 0x0000000208227890 */ /* 0x000fe2000ff9e0ff */
[----:B------:R-:W-:Y:S01]  /*5950*/  UMOV UR4, URZ ;  /* 0x000000ff00047c82 */ /* 0x000fe20008000000 */
[----:B------:R-:W-:Y:S01]  /*5960*/  UMOV UR38, 0x0 ;  /* 0x0000000000267882 */ /* 0x000fe20000000000 */
[----:B------:R-:W-:Y:S02]  /*5970*/  UIADD3.X UR37, UPT, UPT, UR4, 0x40004040, URZ, UP3, !UPT ;  /* 0x4000404004257890 */ /* 0x000fe40009ffe4ff */
[----:B------:R-:W-:Y:S02]  /*5980*/  UIADD3.X UR35, UPT, UPT, UR4, 0x40004040, URZ, UP4, !UPT ;  /* 0x4000404004237890 */ /* 0x000fe4000a7fe4ff */
[----:B------:R-:W-:Y:S02]  /*5990*/  UIADD3.64 UR22, UPT, UPT, UR36, 0x2, URZ ;  /* 0x0000000224167897 */ /* 0x000fe4000fffe0ff */
[----:B------:R-:W-:Y:S02]  /*59a0*/  UIADD3.64 UR26, UPT, UPT, UR34, 0x2, URZ ;  /* 0x00000002221a7897 */ /* 0x000fe4000fffe0ff */
[----:B------:R-:W-:-:S02]  /*59b0*/  UIADD3.64 UR28, UPT, UPT, UR36, 0x4, URZ ;  /* 0x00000004241c7897 */ /* 0x000fc4000fffe0ff */
[----:B------:R-:W-:Y:S01]  /*59c0*/  UIADD3.64 UR32, UPT, UPT, UR34, 0x4, URZ ;  /* 0x0000000422207897 */ /* 0x000fe2000fffe0ff */
[----:B------:R-:W-:Y:S01]  /*59d0*/  UMOV UR39, 0x8100010 ;  /* 0x0810001000277882 */ /* 0x000fe20000000000 */
[----:B------:R-:W-:Y:S01]  /*59e0*/  UMOV UR7, 0x40004040 ;  /* 0x4000404000077882 */ /* 0x000fe20000000000 */
[----:B------:R-:W-:Y:S01]  /*59f0*/  UMOV UR9, 0x40004040 ;  /* 0x4000404000097882 */ /* 0x000fe20000000000 */
[----:B------:R-:W-:Y:S01]  /*5a00*/  UMOV UR40, 0x0 ;  /* 0x0000000000287882 */ /* 0x000fe20000000000 */
[----:B------:R-:W-:Y:S01]  /*5a10*/  UMOV UR41, 0x8100010 ;  /* 0x0810001000297882 */ /* 0x000fe20000000000 */
[----:B------:R-:W-:Y:S01]  /*5a20*/  UMOV UR44, 0x0 ;  /* 0x00000000002c7882 */ /* 0x000fe20000000000 */
[----:B------:R-:W-:Y:S01]  /*5a30*/  UMOV UR45, 0x8100010 ;  /* 0x08100010002d7882 */ /* 0x000fe20000000000 */
[----:B------:R-:W-:Y:S01]  /*5a40*/  UMOV UR4, UR20 ;  /* 0x0000001400047c82 */ /* 0x000fe20008000000 */
[----:B------:R-:W-:Y:S01]  /*5a50*/  UMOV UR5, URZ ;  /* 0x000000ff00057c82 */ /* 0x000fe20008000000 */
[----:B------:R2:W-:Y:S01]  /*5a60*/  UTCQMMA gdesc[UR6], gdesc[UR8], tmem[UR12], tmem[UR38], idesc[UR39], UPT ;  /* 0x00ff2608060075ea */ /* 0x0005e2000b80030c */
[----:B------:R-:W-:Y:S01]  /*5a70*/  UMOV UR46, 0x0 ;  /* 0x00000000002e7882 */ /* 0x000fe20000000000 */
[----:B------:R-:W-:Y:S01]  /*5a80*/  UMOV UR47, 0x8100010 ;  /* 0x08100010002f7882 */ /* 0x000fe20000000000 */
[----:B------:R2:W-:Y:S01]  /*5a90*/  UTCQMMA gdesc[UR36], gdesc[UR34], tmem[UR12], tmem[UR40], idesc[UR41], UPT ;  /* 0x00ff2822240075ea */ /* 0x0005e2000b80030c */
[----:B------:R-:W-:Y:S01]  /*5aa0*/  UMOV UR4, UR4 ;  /* 0x0000000400047c82 */ /* 0x000fe20008000000 */
[----:B------:R2:W-:Y:S01]  /*5ab0*/  UTCQMMA gdesc[UR22], gdesc[UR26], tmem[UR12], tmem[UR44], idesc[UR45], UPT ;  /* 0x00ff2c1a160075ea */ /* 0x0005e2000b80030c */
[----:B------:R2:W-:Y:S01]  /*5ac0*/  UTCQMMA gdesc[UR28], gdesc[UR32], tmem[UR12], tmem[UR46], idesc[UR47], UPT ;  /* 0x00ff2e201c0075ea */ /* 0x0005e2000b80030c */
[----:B------:R2:W-:Y:S01]  /*5ad0*/  UTCBAR [UR4], URZ ;  /* 0x000000ff040073e9 */ /* 0x0005e200080000ff */
[----:B------:R-:W-:Y:S01]  /*5ae0*/  NOP ;  /* 0x0000000000007918 */ /* 0x000fe20000000000 */
.L_x_10:
[----:B------:R-:W-:Y:S01]  /*5af0*/  FSEL R52, R53, -INF , P0 ;  /* 0xff80000035347808 */ /* 0x000fe20000000000 */
[----:B--2---:R-:W-:Y:S01]  /*5b00*/  UMOV UR8, URZ ;  /* 0x000000ff00087c82 */ /* 0x004fe20008000000 */
[----:B0-----:R-:W-:Y:S01]  /*5b10*/  FSEL R172, R57, 1, P0 ;  /* 0x3f80000039ac7808 */ /* 0x001fe20000000000 */
[----:B------:R-:W-:Y:S06]  /*5b20*/  BRA.U !UP0, `(.L_x_11) ;  /* 0x0000005108047547 */ /* 0x000fec000b800000 */
[----:B------:R-:W-:Y:S01]  /*5b30*/  UIADD3 UR5, UPT, UPT, UR13, 0xa000, URZ ;  /* 0x0000a0000d057890 */ /* 0x000fe2000fffe0ff */
[----:B------:R-:W-:Y:S01]  /*5b40*/  IMAD.MOV.U32 R173, RZ, RZ, R52 ;  /* 0x000000ffffad7224 */ /* 0x000fe200078e0034 */
[----:B------:R-:W-:Y:S02]  /*5b50*/  USHF.R.U32.HI UR9, URZ, 0x4, UR13 ;  /* 0x00000004ff097899 */ /* 0x000fe4000801160d */
[----:B------:R-:W-:Y:S02]  /*5b60*/  USHF.R.U32.HI UR5, URZ, 0x4, UR5 ;  /* 0x00000004ff057899 */ /* 0x000fe40008011605 */
[----:B------:R-:W-:Y:S02]  /*5b70*/  UIADD3 UR4, UPT, UPT, UR13, 0x4000, URZ ;  /* 0x000040000d047890 */ /* 0x000fe4000fffe0ff */
[----:B------:R-:W-:Y:S02]  /*5b80*/  UISETP.NE.U32.AND UP3, UPT, UR24, URZ, UPT ;  /* 0x000000ff1800728c */ /* 0x000fe4000bf65070 */
[----:B------:R-:W-:-:S02]  /*5b90*/  USGXT.U32 UR24, UR9, 0xe ;  /* 0x0000000e0918789a */ /* 0x000fc40008000000 */
[----:B------:R-:W-:Y:S02]  /*5ba0*/  USGXT.U32 UR28, UR5, 0xe ;  /* 0x0000000e051c789a */ /* 0x000fe40008000000 */
[----:B------:R-:W-:Y:S02]  /*5bb0*/  USHF.R.U32.HI UR26, URZ, 0x4, UR4 ;  /* 0x00000004ff1a7899 */ /* 0x000fe40008011604 */
[----:B------:R-:W-:Y:S02]  /*5bc0*/  UIADD3 UR40, UP5, UPT, UR24, 0x2, URZ ;  /* 0x0000000218287890 */ /* 0x000fe4000ffbe0ff */
[----:B------:R-:W-:Y:S02]  /*5bd0*/  UIADD3 UR36, UP4, UPT, UR28, 0x2, URZ ;  /* 0x000000021c247890 */ /* 0x000fe4000ff9e0ff */
[----:B------:R-:W-:Y:S02]  /*5be0*/  USHF.R.U32.HI UR10, URZ, 0x4, UR10 ;  /* 0x00000004ff0a7899 */ /* 0x000fe4000801160a */
[----:B------:R-:W-:-:S02]  /*5bf0*/  USGXT.U32 UR26, UR26, 0xe ;  /* 0x0000000e1a1a789a */ /* 0x000fc40008000000 */
[----:B------:R-:W-:Y:S02]  /*5c00*/  USHF.L.U32 UR22, UR17, 0x7, URZ ;  /* 0x0000000711167899 */ /* 0x000fe400080006ff */
[----:B------:R-:W-:Y:S01]  /*5c10*/  USHF.L.U32 UR23, UR11, 0x7, URZ ;  /* 0x000000070b177899 */ /* 0x000fe200080006ff */
[----:B------:R-:W-:Y:S01]  /*5c20*/  UMOV UR7, URZ ;  /* 0x000000ff00077c82 */ /* 0x000fe20008000000 */
[----:B------:R-:W-:Y:S01]  /*5c30*/  UMOV UR6, URZ ;  /* 0x000000ff00067c82 */ /* 0x000fe20008000000 */
[----:B------:R-:W-:Y:S02]  /*5c40*/  UIADD3.X UR41, UPT, UPT, UR7, 0x40004040, URZ, UP5, !UPT ;  /* 0x4000404007297890 */ /* 0x000fe4000affe4ff */
[----:B------:R-:W-:Y:S02]  /*5c50*/  UIADD3.X UR37, UPT, UPT, UR6, 0x40004040, URZ, UP4, !UPT ;  /* 0x4000404006257890 */ /* 0x000fe4000a7fe4ff */
[----:B------:R-:W-:Y:S02]  /*5c60*/  USGXT.U32 UR4, UR10, 0xe ;  /* 0x0000000e0a04789a */ /* 0x000fe40008000000 */
[----:B------:R-:W-:-:S02]  /*5c70*/  UIADD3 UR38, UP0, UPT, UR26, 0x100, URZ ;  /* 0x000001001a267890 */ /* 0x000fc4000ff1e0ff */
[----:B------:R-:W-:Y:S02]  /*5c80*/  UIADD3 UR44, UP5, UPT, UR40, 0x2, URZ ;  /* 0x00000002282c7890 */ /* 0x000fe4000ffbe0ff */
[----:B------:R-:W-:Y:S01]  /*5c90*/  UIADD3 UR46, UP4, UPT, UR40, 0x4, URZ ;  /* 0x00000004282e7890 */ /* 0x000fe2000ff9e0ff */
[----:B------:R-:W-:Y:S01]  /*5ca0*/  UMOV UR8, URZ ;  /* 0x000000ff00087c82 */ /* 0x000fe20008000000 */
[----:B------:R-:W-:Y:S01]  /*5cb0*/  UMOV UR16, 0xfffffffe ;  /* 0xfffffffe00107882 */ /* 0x000fe20000000000 */
[----:B------:R-:W-:Y:S01]  /*5cc0*/  UMOV UR17, 0x7fffbfdf ;  /* 0x7fffbfdf00117882 */ /* 0x000fe20000000000 */
[----:B------:R-:W-:Y:S01]  /*5cd0*/  UMOV UR5, URZ ;  /* 0x000000ff00057c82 */ /* 0x000fe20008000000 */
[----:B------:R-:W-:Y:S01]  /*5ce0*/  UMOV UR25, 0x1 ;  /* 0x0000000100197882 */ /* 0x000fe20000000000 */
[----:B------:R-:W0:Y:S01]  /*5cf0*/  LDCU UR43, c[0x0][0x3a8] ;  /* 0x00007500ff2b77ac */ /* 0x000e220008000800 */
[----:B------:R-:W-:Y:S02]  /*5d00*/  UIADD3.64 UR16, UPT, UPT, UR4, -UR16, URZ ;  /* 0x8000001004107297 */ /* 0x000fe4000fffe0ff */
[----:B------:R-:W-:-:S02]  /*5d10*/  UIADD3.X UR39, UPT, UPT, UR8, 0x40004040, URZ, UP0, !UPT ;  /* 0x4000404008277890 */ /* 0x000fc400087fe4ff */
[----:B------:R-:W-:Y:S02]  /*5d20*/  UIADD3.X UR45, UPT, UPT, UR41, URZ, URZ, UP5, !UPT ;  /* 0x000000ff292d7290 */ /* 0x000fe4000affe4ff */
[----:B------:R-:W-:Y:S02]  /*5d30*/  UIADD3.X UR47, UPT, UPT, UR41, URZ, URZ, UP4, !UPT ;  /* 0x000000ff292f7290 */ /* 0x000fe4000a7fe4ff */
[----:B------:R-:W-:Y:S02]  /*5d40*/  UIADD3.64 UR48, UPT, UPT, UR36, 0x2, URZ ;  /* 0x0000000224307897 */ /* 0x000fe4000fffe0ff */
[----:B------:R-:W-:Y:S01]  /*5d50*/  UIADD3.64 UR50, UPT, UPT, UR36, 0x4, URZ ;  /* 0x0000000424327897 */ /* 0x000fe2000fffe0ff */
[----:B------:R-:W-:Y:S01]  /*5d60*/  UMOV UR9, URZ ;  /* 0x000000ff00097c82 */ /* 0x000fe20008000000 */
[----:B------:R-:W-:Y:S01]  /*5d70*/  UMOV UR27, UR23 ;  /* 0x00000017001b7c82 */ /* 0x000fe20008000000 */
[----:B------:R-:W-:-:S09]  /*5d80*/  UMOV UR29, UR22 ;  /* 0x00000016001d7c82 */ /* 0x000fd20008000000 */
.L_x_16:
[----:B------:R-:W-:Y:S02]  /*5d90*/  USHF.R.S32.HI UR10, URZ, 0x1f, UR27 ;  /* 0x0000001fff0a7899 */ /* 0x000fe4000801141b */
[----:B-1----:R-:W-:Y:S02]  /*5da0*/  IADD3 R4, P0, PT, R132, UR27, RZ ;  /* 0x0000001b84047c10 */ /* 0x002fe4000ff1e0ff */
[----:B------:R-:W-:Y:S02]  /*5db0*/  IADD3 R6, P1, PT, R128, UR27, RZ ;  /* 0x0000001b80067c10 */ /* 0x000fe4000ff3e0ff */
[----:B------:R-:W-:Y:S02]  /*5dc0*/  IADD3.X R5, PT, PT, R133, UR10, RZ, P0, !PT ;  /* 0x0000000a85057c10 */ /* 0x000fe400087fe4ff */
[----:B------:R-:W-:Y:S02]  /*5dd0*/  IADD3 R8, P0, PT, R124, UR27, RZ ;  /* 0x0000001b7c087c10 */ /* 0x000fe4000ff1e0ff */
[----:B------:R-:W-:Y:S01]  /*5de0*/  IADD3.X R7, PT, PT, R129, UR10, RZ, P1, !PT ;  /* 0x0000000a81077c10 */ /* 0x000fe20008ffe4ff */
[----:B------:R1:W2:Y:S01]  /*5df0*/  LDG.E.U8 R22, desc[UR30][R4.64] ;  /* 0x0000001e04167981 */ /* 0x0002a2000c1e1100 */
[----:B------:R-:W-:-:S02]  /*5e00*/  IADD3.X R9, PT, PT, R125, UR10, RZ, P0, !PT ;  /* 0x0000000a7d097c10 */ /* 0x000fc400087fe4ff */
[----:B------:R-:W-:Y:S01]  /*5e10*/  IADD3 R10, P1, PT, R120, UR27, RZ ;  /* 0x0000001b780a7c10 */ /* 0x000fe2000ff3e0ff */
[----:B------:R3:W4:Y:S01]  /*5e20*/  LDG.E.U8 R23, desc[UR30][R6.64] ;  /* 0x0000001e06177981 */ /* 0x000722000c1e1100 */
[----:B------:R-:W-:Y:S02]  /*5e30*/  IADD3 R12, P0, PT, R116, UR27, RZ ;  /* 0x0000001b740c7c10 */ /* 0x000fe4000ff1e0ff */
[----:B------:R-:W-:Y:S01]  /*5e40*/  IADD3.X R11, PT, PT, R121, UR10, RZ, P1, !PT ;  /* 0x0000000a790b7c10 */ /* 0x000fe20008ffe4ff */
[----:B------:R5:W4:Y:S01]  /*5e50*/  LDG.E.U8 R25, desc[UR30][R8.64] ;  /* 0x0000001e08197981 */ /* 0x000b22000c1e1100 */
[----:B------:R-:W-:Y:S02]  /*5e60*/  IADD3.X R13, PT, PT, R117, UR10, RZ, P0, !PT ;  /* 0x0000000a750d7c10 */ /* 0x000fe400087fe4ff */
[----:B------:R-:W-:Y:S01]  /*5e70*/  IADD3 R14, P1, PT, R112, UR27, RZ ;  /* 0x0000001b700e7c10 */ /* 0x000fe2000ff3e0ff */
[----:B------:R0:W4:Y:S01]  /*5e80*/  LDG.E.U8 R27, desc[UR30][R10.64] ;  /* 0x0000001e0a1b7981 */ /* 0x000122000c1e1100 */
[----:B------:R-:W-:-:S02]  /*5e90*/  IADD3 R16, P0, PT, R108, UR27, RZ ;  /* 0x0000001b6c107c10 */ /* 0x000fc4000ff1e0ff */
[----:B------:R-:W-:Y:S01]  /*5ea0*/  IADD3.X R15, PT, PT, R113, UR10, RZ, P1, !PT ;  /* 0x0000000a710f7c10 */ /* 0x000fe20008ffe4ff */
[----:B------:R0:W4:Y:S01]  /*5eb0*/  LDG.E.U8 R28, desc[UR30][R12.64] ;  /* 0x0000001e0c1c7981 */ /* 0x000122000c1e1100 */
[----:B------:R-:W-:Y:S02]  /*5ec0*/  IADD3.X R17, PT, PT, R109, UR10, RZ, P0, !PT ;  /* 0x0000000a6d117c10 */ /* 0x000fe400087fe4ff */
[----:B-1----:R-:W-:Y:S01]  /*5ed0*/  IADD3 R4, P1, PT, R104, UR27, RZ ;  /* 0x0000001b68047c10 */ /* 0x002fe2000ff3e0ff */
[----:B------:R1:W4:Y:S01]  /*5ee0*/  LDG.E.U8 R29, desc[UR30][R14.64] ;  /* 0x0000001e0e1d7981 */ /* 0x000322000c1e1100 */
[----:B---3--:R-:W-:Y:S02]  /*5ef0*/  IADD3 R6, P0, PT, R100, UR27, RZ ;  /* 0x0000001b64067c10 */ /* 0x008fe4000ff1e0ff */
[----:B------:R-:W-:Y:S01]  /*5f00*/  IADD3.X R5, PT, PT, R105, UR10, RZ, P1, !PT ;  /* 0x0000000a69057c10 */ /* 0x000fe20008ffe4ff */
[----:B------:R3:W4:Y:S01]  /*5f10*/  LDG.E.U8 R31, desc[UR30][R16.64] ;  /* 0x0000001e101f7981 */ /* 0x000722000c1e1100 */
[----:B------:R-:W-:-:S02]  /*5f20*/  IADD3.X R7, PT, PT, R101, UR10, RZ, P0, !PT ;  /* 0x0000000a65077c10 */ /* 0x000fc400087fe4ff */
[----:B-----5:R-:W-:Y:S01]  /*5f30*/  IADD3 R8, P1, PT, R96, UR27, RZ ;  /* 0x0000001b60087c10 */ /* 0x020fe2000ff3e0ff */
[----:B------:R5:W4:Y:S01]  /*5f40*/  LDG.E.U8 R33, desc[UR30][R4.64] ;  /* 0x0000001e04217981 */ /* 0x000b22000c1e1100 */
[----:B0-----:R-:W-:Y:S02]  /*5f50*/  IADD3 R10, P0, PT, R92, UR27, RZ ;  /* 0x0000001b5c0a7c10 */ /* 0x001fe4000ff1e0ff */
[----:B------:R-:W-:Y:S01]  /*5f60*/  IADD3.X R9, PT, PT, R97, UR10, RZ, P1, !PT ;  /* 0x0000000a61097c10 */ /* 0x000fe20008ffe4ff */
[----:B------:R0:W4:Y:S01]  /*5f70*/  LDG.E.U8 R35, desc[UR30][R6.64] ;  /* 0x0000001e06237981 */ /* 0x000122000c1e1100 */
[----:B------:R-:W-:Y:S02]  /*5f80*/  IADD3.X R11, PT, PT, R93, UR10, RZ, P0, !PT ;  /* 0x0000000a5d0b7c10 */ /* 0x000fe400087fe4ff */
[----:B------:R-:W-:Y:S01]  /*5f90*/  IADD3 R12, P1, PT, R88, UR27, RZ ;  /* 0x0000001b580c7c10 */ /* 0x000fe2000ff3e0ff */
[----:B------:R0:W4:Y:S01]  /*5fa0*/  LDG.E.U8 R37, desc[UR30][R8.64] ;  /* 0x0000001e08257981 */ /* 0x000122000c1e1100 */
[----:B-1----:R-:W-:-:S02]  /*5fb0*/  IADD3 R14, P0, PT, R84, UR27, RZ ;  /* 0x0000001b540e7c10 */ /* 0x002fc4000ff1e0ff */
[----:B------:R-:W-:Y:S01]  /*5fc0*/  IADD3.X R13, PT, PT, R89, UR10, RZ, P1, !PT ;  /* 0x0000000a590d7c10 */ /* 0x000fe20008ffe4ff */
[----:B------:R1:W4:Y:S01]  /*5fd0*/  LDG.E.U8 R39, desc[UR30][R10.64] ;  /* 0x0000001e0a277981 */ /* 0x000322000c1e1100 */
[----:B------:R-:W-:Y:S02]  /*5fe0*/  IADD3.X R15, PT, PT, R85, UR10, RZ, P0, !PT ;  /* 0x0000000a550f7c10 */ /* 0x000fe400087fe4ff */
[----:B---3--:R-:W-:Y:S01]  /*5ff0*/  IADD3 R16, P1, PT, R80, UR27, RZ ;  /* 0x0000001b50107c10 */ /* 0x008fe2000ff3e0ff */
[----:B------:R3:W4:Y:S01]  /*6000*/  LDG.E.U8 R40, desc[UR30][R12.64] ;  /* 0x0000001e0c287981 */ /* 0x000722000c1e1100 */
[----:B------:R-:W-:Y:S02]  /*6010*/  IADD3 R18, P0, PT, R76, UR27, RZ ;  /* 0x0000001b4c127c10 */ /* 0x000fe4000ff1e0ff */
[----:B------:R-:W-:Y:S01]  /*6020*/  IADD3.X R17, PT, PT, R81, UR10, RZ, P1, !PT ;  /* 0x0000000a51117c10 */ /* 0x000fe20008ffe4ff */
[----:B------:R0:W4:Y:S01]  /*6030*/  LDG.E.U8 R41, desc[UR30][R14.64] ;  /* 0x0000001e0e297981 */ /* 0x000122000c1e1100 */
[----:B------:R-:W-:-:S02]  /*6040*/  IADD3.X R19, PT, PT, R77, UR10, RZ, P0, !PT ;  /* 0x0000000a4d137c10 */ /* 0x000fc400087fe4ff */
[----:B------:R-:W-:Y:S01]  /*6050*/  IADD3 R20, P1, PT, R72, UR27, RZ ;  /* 0x0000001b48147c10 */ /* 0x000fe2000ff3e0ff */
[----:B------:R1:W4:Y:S01]  /*6060*/  LDG.E.U8 R42, desc[UR30][R16.64] ;  /* 0x0000001e102a7981 */ /* 0x000322000c1e1100 */
[----:B-----5:R-:W-:Y:S02]  /*6070*/  IADD3 R4, P0, PT, R130, UR27, RZ ;  /* 0x0000001b82047c10 */ /* 0x020fe4000ff1e0ff */
[----:B------:R-:W-:Y:S01]  /*6080*/  IADD3.X R21, PT, PT, R73, UR10, RZ, P1, !PT ;  /* 0x0000000a49157c10 */ /* 0x000fe20008ffe4ff */
[----:B------:R-:W5:Y:S01]  /*6090*/  LDG.E.U8 R19, desc[UR30][R18.64] ;  /* 0x0000001e12137981 */ /* 0x000f62000c1e1100 */
[----:B------:R-:W-:Y:S02]  /*60a0*/  IADD3.X R5, PT, PT, R131, UR10, RZ, P0, !PT ;  /* 0x0000000a83057c10 */ /* 0x000fe400087fe4ff */
[----:B0-----:R-:W-:Y:S02]  /*60b0*/  IADD3 R6, P1, PT, R126, UR27, RZ ;  /* 0x0000001b7e067c10 */ /* 0x001fe4000ff3e0ff */
[----:B------:R-:W-:Y:S01]  /*60c0*/  IADD3 R8, P0, PT, R122, UR27, RZ ;  /* 0x0000001b7a087c10 */ /* 0x000fe2000ff1e0ff */
[----:B------:R0:W5:Y:S01]  /*60d0*/  LDG.E.U8 R24, desc[UR30][R4.64] ;  /* 0x0000001e04187981 */ /* 0x000162000c1e1100 */
[----:B------:R-:W-:-:S02]  /*60e0*/  IADD3.X R7, PT, PT, R127, UR10, RZ, P1, !PT ;  /* 0x0000000a7f077c10 */ /* 0x000fc40008ffe4ff */
[----:B------:R-:W-:Y:S01]  /*60f0*/  IADD3.X R9, PT, PT, R123, UR10, RZ, P0, !PT ;  /* 0x0000000a7b097c10 */ /* 0x000fe200087fe4ff */
[----:B------:R-:W5:Y:S01]  /*6100*/  LDG.E.U8 R21, desc[UR30][R20.64] ;  /* 0x0000001e14157981 */ /* 0x000f62000c1e1100 */
[----:B-1----:R-:W-:Y:S02]  /*6110*/  IADD3 R10, P1, PT, R118, UR27, RZ ;  /* 0x0000001b760a7c10 */ /* 0x002fe4000ff3e0ff */
[----:B---3--:R-:W-:Y:S01]  /*6120*/  IADD3 R12, P0, PT, R114, UR27, RZ ;  /* 0x0000001b720c7c10 */ /* 0x008fe2000ff1e0ff */
[----:B------:R1:W3:Y:S01]  /*6130*/  LDG.E.U8 R26, desc[UR30][R6.64] ;  /* 0x0000001e061a7981 */ /* 0x0002e2000c1e1100 */
[----:B------:R-:W-:Y:S02]  /*6140*/  IADD3.X R11, PT, PT, R119, UR10, RZ, P1, !PT ;  /* 0x0000000a770b7c10 */ /* 0x000fe40008ffe4ff */
[----:B------:R-:W-:Y:S01]  /*6150*/  IADD3.X R13, PT, PT, R115, UR10, RZ, P0, !PT ;  /* 0x0000000a730d7c10 */ /* 0x000fe200087fe4ff */
[----:B------:R1:W3:Y:S01]  /*6160*/  LDG.E.U8 R18, desc[UR30][R8.64] ;  /* 0x0000001e08127981 */ /* 0x0002e2000c1e1100 */
[----:B------:R-:W-:-:S02]  /*6170*/  IADD3 R14, P1, PT, R110, UR27, RZ ;  /* 0x0000001b6e0e7c10 */ /* 0x000fc4000ff3e0ff */
[----:B------:R-:W-:Y:S01]  /*6180*/  IADD3 R16, P0, PT, R106, UR27, RZ ;  /* 0x0000001b6a107c10 */ /* 0x000fe2000ff1e0ff */
[----:B------:R1:W3:Y:S01]  /*6190*/  LDG.E.U8 R20, desc[UR30][R10.64] ;  /* 0x0000001e0a147981 */ /* 0x0002e2000c1e1100 */
[----:B------:R-:W-:Y:S02]  /*61a0*/  IADD3.X R15, PT, PT, R111, UR10, RZ, P1, !PT ;  /* 0x0000000a6f0f7c10 */ /* 0x000fe40008ffe4ff */
[----:B------:R-:W-:Y:S01]  /*61b0*/  IADD3.X R17, PT, PT, R107, UR10, RZ, P0, !PT ;  /* 0x0000000a6b117c10 */ /* 0x000fe200087fe4ff */
[----:B------:R1:W3:Y:S01]  /*61c0*/  LDG.E.U8 R30, desc[UR30][R12.64] ;  /* 0x0000001e0c1e7981 */ /* 0x0002e2000c1e1100 */
[----:B0-----:R-:W-:Y:S02]  /*61d0*/  IADD3 R4, P1, PT, R102, UR27, RZ ;  /* 0x0000001b66047c10 */ /* 0x001fe4000ff3e0ff */
[----:B-1----:R-:W-:Y:S01]  /*61e0*/  IADD3 R6, P0, PT, R98, UR27, RZ ;  /* 0x0000001b62067c10 */ /* 0x002fe2000ff1e0ff */
[----:B------:R0:W3:Y:S01]  /*61f0*/  LDG.E.U8 R34, desc[UR30][R16.64] ;  /* 0x0000001e10227981 */ /* 0x0000e2000c1e1100 */
[----:B------:R-:W-:-:S02]  /*6200*/  IADD3.X R5, PT, PT, R103, UR10, RZ, P1, !PT ;  /* 0x0000000a67057c10 */ /* 0x000fc40008ffe4ff */
[----:B------:R-:W-:Y:S01]  /*6210*/  IADD3.X R7, PT, PT, R99, UR10, RZ, P0, !PT ;  /* 0x0000000a63077c10 */ /* 0x000fe200087fe4ff */
[----:B------:R1:W3:Y:S01]  /*6220*/  LDG.E.U8 R32, desc[UR30][R14.64] ;  /* 0x0000001e0e207981 */ /* 0x0002e2000c1e1100 */
[----:B------:R-:W-:Y:S02]  /*6230*/  IADD3 R8, P1, PT, R94, UR27, RZ ;  /* 0x0000001b5e087c10 */ /* 0x000fe4000ff3e0ff */
[----:B------:R-:W-:Y:S01]  /*6240*/  IADD3 R10, P0, PT, R90, UR27, RZ ;  /* 0x0000001b5a0a7c10 */ /* 0x000fe2000ff1e0ff */
[----:B------:R1:W3:Y:S01]  /*6250*/  LDG.E.U8 R36, desc[UR30][R4.64] ;  /* 0x0000001e04247981 */ /* 0x0002e2000c1e1100 */
[----:B------:R-:W-:Y:S02]  /*6260*/  IADD3.X R9, PT, PT, R95, UR10, RZ, P1, !PT ;  /* 0x0000000a5f097c10 */ /* 0x000fe40008ffe4ff */
[----:B------:R-:W-:Y:S01]  /*6270*/  IADD3.X R11, PT, PT, R91, UR10, RZ, P0, !PT ;  /* 0x0000000a5b0b7c10 */ /* 0x000fe200087fe4ff */
[----:B------:R1:W3:Y:S01]  /*6280*/  LDG.E.U8 R38, desc[UR30][R6.64] ;  /* 0x0000001e06267981 */ /* 0x0002e2000c1e1100 */
[----:B------:R-:W-:-:S02]  /*6290*/  IADD3 R12, P1, PT, R86, UR27, RZ ;  /* 0x0000001b560c7c10 */ /* 0x000fc4000ff3e0ff */
[----:B0-----:R-:W-:Y:S01]  /*62a0*/  IADD3 R16, P0, PT, R78, UR27, RZ ;  /* 0x0000001b4e107c10 */ /* 0x001fe2000ff1e0ff */
[----:B------:R-:W3:Y:S01]  /*62b0*/  LDG.E.U8 R8, desc[UR30][R8.64] ;  /* 0x0000001e08087981 */ /* 0x000ee2000c1e1100 */
[----:B------:R-:W-:Y:S02]  /*62c0*/  IADD3.X R13, PT, PT, R87, UR10, RZ, P1, !PT ;  /* 0x0000000a570d7c10 */ /* 0x000fe40008ffe4ff */
[----:B------:R-:W-:Y:S01]  /*62d0*/  IADD3.X R17, PT, PT, R79, UR10, RZ, P0, !PT ;  /* 0x0000000a4f117c10 */ /* 0x000fe200087fe4ff */
[----:B------:R0:W3:Y:S01]  /*62e0*/  LDG.E.U8 R10, desc[UR30][R10.64] ;  /* 0x0000001e0a0a7981 */ /* 0x0000e2000c1e1100 */
[----:B-1----:R-:W-:Y:S02]  /*62f0*/  IADD3 R14, P2, PT, R82, UR27, RZ ;  /* 0x0000001b520e7c10 */ /* 0x002fe4000ff5e0ff */
[----:B------:R-:W-:Y:S01]  /*6300*/  IADD3 R4, P0, PT, R74, UR27, RZ ;  /* 0x0000001b4a047c10 */ /* 0x000fe2000ff1e0ff */
[----:B------:R-:W3:Y:S01]  /*6310*/  LDG.E.U8 R12, desc[UR30][R12.64] ;  /* 0x0000001e0c0c7981 */ /* 0x000ee2000c1e1100 */
[----:B------:R-:W-:-:S02]  /*6320*/  IADD3 R6, P1, PT, R70, UR27, RZ ;  /* 0x0000001b46067c10 */ /* 0x000fc4000ff3e0ff */
[----:B------:R-:W-:Y:S01]  /*6330*/  IADD3.X R15, PT, PT, R83, UR10, RZ, P2, !PT ;  /* 0x0000000a530f7c10 */ /* 0x000fe200097fe4ff */
[----:B------:R-:W3:Y:S01]  /*6340*/  LDG.E.U8 R16, desc[UR30][R16.64] ;  /* 0x0000001e10107981 */ /* 0x000ee2000c1e1100 */
[----:B------:R-:W-:Y:S02]  /*6350*/  IADD3.X R5, PT, PT, R75, UR10, RZ, P0, !PT ;  /* 0x0000000a4b057c10 */ /* 0x000fe400087fe4ff */
[----:B------:R-:W-:Y:S01]  /*6360*/  IADD3.X R7, PT, PT, R71, UR10, RZ, P1, !PT ;  /* 0x0000000a47077c10 */ /* 0x000fe20008ffe4ff */
[----:B------:R-:W3:Y:S04]  /*6370*/  LDG.E.U8 R14, desc[UR30][R14.64] ;  /* 0x0000001e0e0e7981 */ /* 0x000ee8000c1e1100 */
[----:B------:R1:W3:Y:S04]  /*6380*/  LDG.E.U8 R4, desc[UR30][R4.64] ;  /* 0x0000001e04047981 */ /* 0x0002e8000c1e1100 */
[----:B------:R1:W3:Y:S01]  /*6390*/  LDG.E.U8 R6, desc[UR30][R6.64] ;  /* 0x0000001e06067981 */ /* 0x0002e2000c1e1100 */
[----:B0-----:R-:W-:Y:S01]  /*63a0*/  IMAD.SHL.U32 R11, R0, 0x4, RZ ;  /* 0x00000004000b7824 */ /* 0x001fe200078e00ff */
[----:B------:R-:W-:-:S02]  /*63b0*/  SHF.R.S32.HI R9, RZ, 0x7, R0 ;  /* 0x00000007ff097819 */ /* 0x000fc40000011400 */
[----:B------:R-:W-:Y:S02]  /*63c0*/  LOP3.LUT P6, RZ, R0, 0xff, RZ, 0xc0, !PT ;  /* 0x000000ff00ff7812 */ /* 0x000fe400078cc0ff */
[----:B------:R-:W-:Y:S02]  /*63d0*/  SGXT R9, R9, 0x1 ;  /* 0x000000010909781a */ /* 0x000fe40000000200 */
[----:B------:R-:W-:Y:S01]  /*63e0*/  LOP3.LUT R11, R11, 0x40, RZ, 0xc0, !PT ;  /* 0x000000400b0b7812 */ /* 0x000fe200078ec0ff */
[----:B------:R-:W-:Y:S01]  /*63f0*/  UMOV UR10, 0x1 ;  /* 0x00000001000a7882 */ /* 0x000fe20000000000 */
[----:B------:R-:W-:Y:S02]  /*6400*/  LOP3.LUT R9, R9, 0x90, RZ, 0xc0, !PT ;  /* 0x0000009009097812 */ /* 0x000fe400078ec0ff */
[----:B------:R-:W-:Y:S01]  /*6410*/  IADD3 R243, P2, PT, R11, UR7, RZ ;  /* 0x000000070bf37c10 */ /* 0x000fe2000ff5e0ff */
[----:B------:R-:W-:-:S04]  /*6420*/  @!UP2 UIADD3 UR10, UPT, UPT, -UR10, 0x100000, URZ ;  /* 0x001000000a0aa890 */ /* 0x000fc8000fffe1ff */
[----:B------:R-:W-:Y:S02]  /*6430*/  @!UP2 USHF.L.U32 UR11, UR10, 0xb, URZ ;  /* 0x0000000b0a0ba899 */ /* 0x000fe400080006ff */
[----:B------:R-:W-:Y:S01]  /*6440*/  @!UP2 USHF.L.U32 UR10, UR10, 0x1, URZ ;  /* 0x000000010a0aa899 */ /* 0x000fe200080006ff */
[----:B------:R-:W-:Y:S01]  /*6450*/  LOP3.LUT R44, R9, 0x7f, R0, 0x78, !PT ;  /* 0x0000007f092c7812 */ /* 0x000fe200078e7800 */
[----:B------:R-:W-:Y:S01]  /*6460*/  IMAD.X R206, RZ, RZ, UR9, P2 ;  /* 0x00000009ffce7e24 */ /* 0x000fe200090e06ff */
[C---:B------:R-:W-:Y:S02]  /*6470*/  IADD3 R9, P0, PT, R243.reuse, 0x82, RZ ;  /* 0x00000082f3097810 */ /* 0x040fe40007f1e0ff */
[C---:B-1----:R-:W-:Y:S02]  /*6480*/  IADD3 R5, P2, PT, R243.reuse, 0x80, RZ ;  /* 0x00000080f3057810 */ /* 0x042fe40007f5e0ff */
[----:B------:R-:W-:Y:S01]  /*6490*/  IADD3 R11, P1, PT, R243, 0x83, RZ ;  /* 0x00000083f30b7810 */ /* 0x000fe20007f3e0ff */
[----:B------:R-:W-:Y:S01]  /*64a0*/  VOTEU.ALL UP0, P6 ;  /* 0x0000000000ff7886 */ /* 0x000fe20003000000 */
[-C--:B------:R-:W-:Y:S01]  /*64b0*/  ISETP.GT.U32.AND P5, PT, R9, R68.reuse, PT ;  /* 0x000000440900720c */ /* 0x080fe20003fa4070 */
[--C-:B------:R-:W-:Y:S01]  /*64c0*/  IMAD.X R7, RZ, RZ, R206.reuse, P2 ;  /* 0x000000ffff077224 */ /* 0x100fe200010e06ce */
[----:B------:R-:W-:Y:S01]  /*64d0*/  ISETP.GT.U32.AND P4, PT, R11, R68, PT ;  /* 0x000000440b00720c */ /* 0x000fe20003f84070 */
[----:B------:R-:W-:Y:S01]  /*64e0*/  IMAD.X R9, RZ, RZ, R206, P1 ;  /* 0x000000ffff097224 */ /* 0x000fe200008e06ce */
[----:B------:R-:W-:-:S02]  /*64f0*/  IADD3 R11, P3, PT, R243, 0x84, RZ ;  /* 0x00000084f30b7810 */ /* 0x000fc40007f7e0ff */
[C---:B------:R-:W-:Y:S02]  /*6500*/  IADD3 R13, P2, PT, R243.reuse, 0x85, RZ ;  /* 0x00000085f30d7810 */ /* 0x040fe40007f5e0ff */
[----:B------:R-:W-:-:S05]  /*6510*/  IADD3 R201, P1, PT, R243, 0x87, RZ ;  /* 0x00000087f3c97810 */ /* 0x000fca0007f3e0ff */
[----:B------:R-:W-:Y:S01]  /*6520*/  IMAD.X R222, RZ, RZ, R206, P1 ;  /* 0x000000ffffde7224 */ /* 0x000fe200008e06ce */
[----:B------:R-:W-:-:S05]  /*6530*/  IADD3 R209, P1, PT, R243, 0x8b, RZ ;  /* 0x0000008bf3d17810 */ /* 0x000fca0007f3e0ff */
[----:B------:R-:W-:Y:S01]  /*6540*/  IMAD.X R212, RZ, RZ, R206, P1 ;  /* 0x000000ffffd47224 */ /* 0x000fe200008e06ce */
[----:B------:R-:W-:-:S05]  /*6550*/  IADD3 R245, P1, PT, R243, 0x8f, RZ ;  /* 0x0000008ff3f57810 */ /* 0x000fca0007f3e0ff */
[----:B------:R-:W-:Y:S01]  /*6560*/  IMAD.X R248, RZ, RZ, R206, P1 ;  /* 0x000000fffff87224 */ /* 0x000fe200008e06ce */
[----:B------:R-:W-:-:S05]  /*6570*/  IADD3 R219, P1, PT, R243, 0x93, RZ ;  /* 0x00000093f3db7810 */ /* 0x000fca0007f3e0ff */
[--C-:B------:R-:W-:Y:S01]  /*6580*/  IMAD.X R240, RZ, RZ, R206.reuse, P1 ;  /* 0x000000fffff07224 */ /* 0x100fe200008e06ce */
[----:B--2---:R-:W-:Y:S04]  /*6590*/  STS.U8 [R44+UR13+0x8000], R22 ;  /* 0x008000162c007988 */ /* 0x004fe8000800000d */
[----:B----4-:R-:W-:Y:S04]  /*65a0*/  STS.U8 [R44+UR13+0x8200], R23 ;  /* 0x008200172c007988 */ /* 0x010fe8000800000d */
[----:B------:R-:W-:Y:S04]  /*65b0*/  STS.U8 [R44+UR13+0x8400], R25 ;  /* 0x008400192c007988 */ /* 0x000fe8000800000d */
        /* <DEDUP_REMOVED lines=11> */
[----:B-----5:R-:W-:Y:S04]  /*6670*/  STS.U8 [R44+UR13+0x9c00], R19 ;  /* 0x009c00132c007988 */ /* 0x020fe8000800000d */
[----:B------:R-:W-:Y:S04]  /*6680*/  STS.U8 [R44+UR13+0x9e00], R21 ;  /* 0x009e00152c007988 */ /* 0x000fe8000800000d */
[----:B------:R-:W-:Y:S04]  /*6690*/  STS.U8 [R3+UR13+0x8100], R24 ;  /* 0x0081001803007988 */ /* 0x000fe8000800000d */
[----:B---3--:R-:W-:Y:S04]  /*66a0*/  STS.U8 [R3+UR13+0x8300], R26 ;  /* 0x0083001a03007988 */ /* 0x008fe8000800000d */
[----:B------:R-:W-:Y:S04]  /*66b0*/  STS.U8 [R3+UR13+0x8500], R18 ;  /* 0x0085001203007988 */ /* 0x000fe8000800000d */
[----:B------:R-:W-:Y:S04]  /*66c0*/  STS.U8 [R3+UR13+0x8700], R20 ;  /* 0x0087001403007988 */ /* 0x000fe8000800000d */
[----:B------:R-:W-:Y:S04]  /*66d0*/  STS.U8 [R3+UR13+0x8900], R30 ;  /* 0x0089001e03007988 */ /* 0x000fe8000800000d */
[----:B------:R-:W-:Y:S04]  /*66e0*/  STS.U8 [R3+UR13+0x8b00], R32 ;  /* 0x008b002003007988 */ /* 0x000fe8000800000d */
[----:B------:R-:W-:Y:S04]  /*66f0*/  STS.U8 [R3+UR13+0x8d00], R34 ;  /* 0x008d002203007988 */ /* 0x000fe8000800000d */
[----:B------:R-:W-:Y:S04]  /*6700*/  STS.U8 [R3+UR13+0x8f00], R36 ;  /* 0x008f002403007988 */ /* 0x000fe8000800000d */
[----:B------:R0:W-:Y:S04]  /*6710*/  STS.U8 [R3+UR13+0x9300], R8 ;  /* 0x0093000803007988 */ /* 0x0001e8000800000d */
[----:B------:R-:W-:Y:S04]  /*6720*/  STS.U8 [R3+UR13+0x9100], R38 ;  /* 0x0091002603007988 */ /* 0x000fe8000800000d */
[----:B------:R1:W-:Y:S01]  /*6730*/  STS.U8 [R3+UR13+0x9500], R10 ;  /* 0x0095000a03007988 */ /* 0x0003e2000800000d */
[----:B0-----:R-:W-:Y:S01]  /*6740*/  IMAD.X R8, RZ, RZ, R206, P0 ;  /* 0x000000ffff087224 */ /* 0x001fe200000e06ce */
[----:B------:R-:W-:-:S02]  /*6750*/  IADD3 R15, P0, PT, R243, 0x86, RZ ;  /* 0x00000086f30f7810 */ /* 0x000fc40007f1e0ff */
[----:B------:R0:W-:Y:S04]  /*6760*/  STS.U8 [R3+UR13+0x9700], R12 ;  /* 0x0097000c03007988 */ /* 0x0001e8000800000d */
[----:B------:R2:W-:Y:S04]  /*6770*/  STS.U8 [R3+UR13+0x9900], R14 ;  /* 0x0099000e03007988 */ /* 0x0005e8000800000d */
[----:B------:R3:W-:Y:S04]  /*6780*/  STS.U8 [R3+UR13+0x9b00], R16 ;  /* 0x009b001003007988 */ /* 0x0007e8000800000d */
[----:B------:R3:W-:Y:S04]  /*6790*/  STS.U8 [R3+UR13+0x9d00], R4 ;  /* 0x009d000403007988 */ /* 0x0007e8000800000d */
[----:B------:R3:W-:Y:S01]  /*67a0*/  STS.U8 [R3+UR13+0x9f00], R6 ;  /* 0x009f000603007988 */ /* 0x0007e2000800000d */
[--C-:B-1----:R-:W-:Y:S01]  /*67b0*/  IMAD.X R10, RZ, RZ, R206.reuse, P3 ;  /* 0x000000ffff0a7224 */ /* 0x102fe200018e06ce */
[----:B------:R1:W-:Y:S06]  /*67c0*/  MEMBAR.ALL.CTA ;  /* 0x0000000000007992 */ /* 0x0003ec0000008000 */
[----:B-1----:R-:W-:Y:S04]  /*67d0*/  FENCE.VIEW.ASYNC.S ;  /* 0x00000000000073c6 */ /* 0x002fe80000000000 */
[----:B------:R-:W1:Y:S02]  /*67e0*/  FENCE.VIEW.ASYNC.S ;  /* 0x00000000000073c6 */ /* 0x000e640000000000 */
[----:B-1----:R3:W1:Y:S01]  /*67f0*/  @!UP0 SYNCS.EXCH.64 URZ, [UR13+0xc010], UR10 ;  /* 0x00c0100a0dff85b2 */ /* 0x0026620008000100 */
[--C-:B0-----:R-:W-:Y:S01]  /*6800*/  IMAD.X R12, RZ, RZ, R206.reuse, P2 ;  /* 0x000000ffff0c7224 */ /* 0x101fe200010e06ce */
[----:B-1----:R-:W-:Y:S01]  /*6810*/  BAR.SYNC.DEFER_BLOCKING 0x0 ;  /* 0x0000000000007b1d */ /* 0x002fe20000010000 */
[----:B--2---:R-:W-:Y:S01]  /*6820*/  IMAD.X R14, RZ, RZ, R206, P0 ;  /* 0x000000ffff0e7224 */ /* 0x004fe200000e06ce */
[----:B------:R-:W-:-:S02]  /*6830*/  IADD3 R203, P3, PT, R243, 0x88, RZ ;  /* 0x00000088f3cb7810 */ /* 0x000fc40007f7e0ff */
[C---:B------:R-:W-:Y:S02]  /*6840*/  IADD3 R205, P2, PT, R243.reuse, 0x89, RZ ;  /* 0x00000089f3cd7810 */ /* 0x040fe40007f5e0ff */
[C---:B------:R-:W-:Y:S01]  /*6850*/  IADD3 R207, P0, PT, R243.reuse, 0x8a, RZ ;  /* 0x0000008af3cf7810 */ /* 0x040fe20007f1e0ff */
[--C-:B------:R-:W-:Y:S01]  /*6860*/  IMAD.X R214, RZ, RZ, R206.reuse, P3 ;  /* 0x000000ffffd67224 */ /* 0x100fe200018e06ce */
        /* <DEDUP_REMOVED lines=15> */
[----:B------:R-:W-:Y:S01]  /*6960*/  IMAD.X R242, RZ, RZ, R206, P0 ;  /* 0x000000fffff27224 */ /* 0x000fe200000e06ce */
[----:B------:R-:W-:Y:S01]  /*6970*/  IADD3 R225, P0, PT, R243, 0x96, RZ ;  /* 0x00000096f3e17810 */ /* 0x000fe20007f1e0ff */
[----:B---3--:R-:W-:-:S12]  /*6980*/  BRA.U UP3, `(.L_x_12) ;  /* 0x00000001033c7547 */ /* 0x008fd8000b800000 */
[----:B------:R-:W-:Y:S01]  /*6990*/  UIADD3 UR10, UPT, UPT, UR13, 0xc010, URZ ;  /* 0x0000c0100d0a7890 */ /* 0x000fe2000fffe0ff */
[----:B------:R-:W-:Y:S01]  /*69a0*/  UMOV UR34, UR26 ;  /* 0x0000001a00227c82 */ /* 0x000fe20008000000 */
[----:B------:R-:W-:Y:S01]  /*69b0*/  UMOV UR35, 0x40004040 ;  /* 0x4000404000237882 */ /* 0x000fe20000000000 */
[----:B------:R-:W-:Y:S01]  /*69c0*/  UMOV UR32, UR4 ;  /* 0x0000000400207c82 */ /* 0x000fe20008000000 */
[----:B------:R-:W-:Y:S01]  /*69d0*/  UMOV UR33, 0x80004020 ;  /* 0x8000402000217882 */ /* 0x000fe20000000000 */
[----:B------:R-:W-:Y:S01]  /*69e0*/  UMOV UR52, 0x0 ;  /* 0x0000000000347882 */ /* 0x000fe20000000000 */
[----:B------:R-:W-:Y:S01]  /*69f0*/  UMOV UR53, 0x8208010 ;  /* 0x0820801000357882 */ /* 0x000fe20000000000 */
[----:B------:R-:W-:Y:S01]  /*6a00*/  UMOV UR11, URZ ;  /* 0x000000ff000b7c82 */ /* 0x000fe20008000000 */
[----:B------:R-:W-:Y:S01]  /*6a10*/  UMOV UR54, 0x0 ;  /* 0x0000000000367882 */ /* 0x000fe20000000000 */
[----:B------:R-:W-:Y:S01]  /*6a20*/  UMOV UR55, 0x8208010 ;  /* 0x0820801000377882 */ /* 0x000fe20000000000 */
[----:B------:R0:W-:Y:S01]  /*6a30*/  UTCQMMA gdesc[UR34], gdesc[UR32], tmem[UR19], tmem[UR52], idesc[UR53], !UPT ;  /* 0x00ff3420220075ea */ /* 0x0001e2000f800313 */
[----:B------:R-:W-:Y:S01]  /*6a40*/  UMOV UR10, UR10 ;  /* 0x0000000a000a7c82 */ /* 0x000fe20008000000 */
[----:B------:R0:W-:Y:S01]  /*6a50*/  UTCQMMA gdesc[UR38], gdesc[UR16], tmem[UR19], tmem[UR54], idesc[UR55], UPT ;  /* 0x00ff3610260075ea */ /* 0x0001e2000b800313 */
[----:B------:R0:W-:Y:S01]  /*6a60*/  UTCBAR [UR10], URZ ;  /* 0x000000ff0a0073e9 */ /* 0x0001e200080000ff */
[----:B------:R-:W-:-:S02]  /*6a70*/  NOP ;  /* 0x0000000000007918 */ /* 0x000fc40000000000 */
.L_x_12:
[----:B------:R-:W1:Y:S01]  /*6a80*/  SYNCS.PHASECHK.TRANS64.TRYWAIT P1, [UR13+0xc010], RZ ;  /* 0x00c010ffff0075a7 */ /* 0x000e62000802110d */
[--C-:B------:R-:W-:Y:S01]  /*6a90*/  IMAD.X R238, RZ, RZ, R206.reuse, P3 ;  /* 0x000000ffffee7224 */ /* 0x100fe200018e06ce */
[C---:B------:R-:W-:Y:S01]  /*6aa0*/  IADD3 R227, P3, PT, R243.reuse, 0x97, RZ ;  /* 0x00000097f3e37810 */ /* 0x040fe20007f7e0ff */
[--C-:B------:R-:W-:Y:S01]  /*6ab0*/  IMAD.X R236, RZ, RZ, R206.reuse, P2 ;  /* 0x000000ffffec7224 */ /* 0x100fe200010e06ce */
[----:B------:R-:W-:Y:S01]  /*6ac0*/  ISETP.GT.U32.AND.EX P5, PT, R8, RZ, PT, P5 ;  /* 0x000000ff0800720c */ /* 0x000fe20003fa4150 */
[--C-:B------:R-:W-:Y:S01]  /*6ad0*/  IMAD.X R232, RZ, RZ, R206.reuse, P0 ;  /* 0x000000ffffe87224 */ /* 0x100fe200000e06ce */
[C---:B------:R-:W-:Y:S01]  /*6ae0*/  IADD3 R229, P2, PT, R243.reuse, 0x98, RZ ;  /* 0x00000098f3e57810 */ /* 0x040fe20007f5e0ff */
[--C-:B------:R-:W-:Y:S01]  /*6af0*/  IMAD.X R234, RZ, RZ, R206.reuse, P3 ;  /* 0x000000ffffea7224 */ /* 0x100fe200018e06ce */
[----:B------:R-:W-:Y:S02]  /*6b00*/  IADD3 R233, P3, PT, R243, 0x9a, RZ ;  /* 0x0000009af3e97810 */ /* 0x000fe40007f7e0ff */
[----:B------:R-:W-:Y:S01]  /*6b10*/  ISETP.GT.U32.AND.EX P4, PT, R9, RZ, PT, P4 ;  /* 0x000000ff0900720c */ /* 0x000fe20003f84140 */
[--C-:B------:R-:W-:Y:S01]  /*6b20*/  IMAD.X R230, RZ, RZ, R206.reuse, P2 ;  /* 0x000000ffffe67224 */ /* 0x100fe200010e06ce */
[----:B------:R-:W-:Y:S01]  /*6b30*/  IADD3 R235, P2, PT, R243, 0x9b, RZ ;  /* 0x0000009bf3eb7810 */ /* 0x000fe20007f5e0ff */
[----:B------:R-:W-:Y:S01]  /*6b40*/  IMAD.X R228, RZ, RZ, R206, P3 ;  /* 0x000000ffffe47224 */ /* 0x000fe200018e06ce */
[----:B------:R-:W-:-:S02]  /*6b50*/  LOP3.LUT R69, R69, 0xfffffff7, RZ, 0xc0, !PT ;  /* 0xfffffff745457812 */ /* 0x000fc400078ec0ff */
[----:B------:R-:W-:Y:S01]  /*6b60*/  IADD3 R239, P3, PT, R243, 0x9d, RZ ;  /* 0x0000009df3ef7810 */ /* 0x000fe20007f7e0ff */
[--C-:B------:R-:W-:Y:S01]  /*6b70*/  IMAD.X R224, RZ, RZ, R206.reuse, P2 ;  /* 0x000000ffffe07224 */ /* 0x100fe200010e06ce */
[----:B------:R-:W-:Y:S02]  /*6b80*/  @P5 LOP3.LUT R69, R69, 0x8, RZ, 0xfc, !PT ;  /* 0x0000000845455812 */ /* 0x000fe400078efcff */
[----:B------:R-:W-:Y:S01]  /*6b90*/  IADD3 R241, P2, PT, R243, 0x9e, RZ ;  /* 0x0000009ef3f17810 */ /* 0x000fe20007f5e0ff */
[--C-:B------:R-:W-:Y:S01]  /*6ba0*/  IMAD.X R200, RZ, RZ, R206.reuse, P3 ;  /* 0x000000ffffc87224 */ /* 0x100fe200018e06ce */
[----:B------:R-:W-:Y:S02]  /*6bb0*/  ISETP.GT.U32.AND P3, PT, R11, R68, PT ;  /* 0x000000440b00720c */ /* 0x000fe40003f64070 */
[----:B------:R-:W-:Y:S01]  /*6bc0*/  LOP3.LUT R69, R69, 0xfffffffb, RZ, 0xc0, !PT ;  /* 0xfffffffb45457812 */ /* 0x000fe200078ec0ff */
[----:B------:R-:W-:Y:S01]  /*6bd0*/  IMAD.X R202, RZ, RZ, R206, P2 ;  /* 0x000000ffffca7224 */ /* 0x000fe200010e06ce */
[----:B------:R-:W-:-:S02]  /*6be0*/  IADD3 R231, P0, PT, R243, 0x99, RZ ;  /* 0x00000099f3e77810 */ /* 0x000fc40007f1e0ff */
[----:B------:R-:W-:Y:S02]  /*6bf0*/  ISETP.GT.U32.AND P2, PT, R13, R68, PT ;  /* 0x000000440d00720c */ /* 0x000fe40003f44070 */
[----:B------:R-:W-:Y:S01]  /*6c00*/  ISETP.GT.U32.AND.EX P3, PT, R10, RZ, PT, P3 ;  /* 0x000000ff0a00720c */ /* 0x000fe20003f64130 */
[----:B------:R-:W-:Y:S01]  /*6c10*/  IMAD.X R226, RZ, RZ, R206, P0 ;  /* 0x000000ffffe27224 */ /* 0x000fe200000e06ce */
[----:B------:R-:W-:Y:S02]  /*6c20*/  @P4 LOP3.LUT R69, R69, 0x4, RZ, 0xfc, !PT ;  /* 0x0000000445454812 */ /* 0x000fe400078efcff */
[----:B------:R-:W-:Y:S02]  /*6c30*/  ISETP.GT.U32.AND.EX P2, PT, R12, RZ, PT, P2 ;  /* 0x000000ff0c00720c */ /* 0x000fe40003f44120 */
[----:B------:R-:W-:Y:S02]  /*6c40*/  IADD3 R237, P0, PT, R243, 0x9c, RZ ;  /* 0x0000009cf3ed7810 */ /* 0x000fe40007f1e0ff */
[----:B------:R-:W-:-:S03]  /*6c50*/  LOP3.LUT R69, R69, 0xfffffffe, RZ, 0xc0, !PT ;  /* 0xfffffffe45457812 */ /* 0x000fc600078ec0ff */
[----:B------:R-:W-:Y:S01]  /*6c60*/  IMAD.X R208, RZ, RZ, R206, P0 ;  /* 0x000000ffffd07224 */ /* 0x000fe200000e06ce */
[----:B------:R-:W-:Y:S02]  /*6c70*/  LOP3.LUT R69, R69, 0xfffffffd, RZ, 0xc0, !PT ;  /* 0xfffffffd45457812 */ /* 0x000fe400078ec0ff */
[----:B------:R-:W-:Y:S02]  /*6c80*/  IADD3 R243, P0, PT, R243, 0x9f, RZ ;  /* 0x0000009ff3f37810 */ /* 0x000fe40007f1e0ff */
[----:B------:R-:W-:-:S03]  /*6c90*/  @P3 LOP3.LUT R69, R69, 0x2, RZ, 0xfc, !PT ;  /* 0x0000000245453812 */ /* 0x000fc600078efcff */
[----:B------:R-:W-:Y:S01]  /*6ca0*/  IMAD.X R206, RZ, RZ, R206, P0 ;  /* 0x000000ffffce7224 */ /* 0x000fe200000e06ce */
[----:B------:R-:W-:Y:S02]  /*6cb0*/  ISETP.GT.U32.AND P0, PT, R15, R68, PT ;  /* 0x000000440f00720c */ /* 0x000fe40003f04070 */
[----:B------:R-:W-:Y:S01]  /*6cc0*/  @P2 LOP3.LUT R69, R69, 0x1, RZ, 0xfc, !PT ;  /* 0x0000000145452812 */ /* 0x000fe200078efcff */
[----:B-1----:R-:W-:Y:S10]  /*6cd0*/  @!P1 BRA `(.L_x_13) ;  /* 0x0000005c003c9947 */ /* 0x002ff40003800000 */
.L_x_22:
[----:B------:R-:W-:Y:S01]  /*6ce0*/  BAR.SYNC.DEFER_BLOCKING 0x0 ;  /* 0x0000000000007b1d */ /* 0x000fe20000010000 */
[----:B------:R-:W-:Y:S01]  /*6cf0*/  ISETP.GT.U32.AND.EX P0, PT, R14, RZ, PT, P0 ;  /* 0x000000ff0e00720c */ /* 0x000fe20003f04100 */
[----:B------:R-:W-:Y:S01]  /*6d00*/  UIADD3 UR58, UP0, UPT, UR7, 0x80, URZ ;  /* 0x00000080073a7890 */ /* 0x000fe2000ff1e0ff */
[----:B------:R-:W-:Y:S01]  /*6d10*/  LOP3.LUT R69, R69, 0xffffffbf, RZ, 0xc0, !PT ;  /* 0xffffffbf45457812 */ /* 0x000fe200078ec0ff */
[----:B------:R-:W-:Y:S01]  /*6d20*/  IMAD.SHL.U32 R204, R0, 0x4, RZ ;  /* 0x0000000400cc7824 */ /* 0x000fe200078e00ff */
[----:B------:R-:W-:Y:S01]  /*6d30*/  ISETP.GT.U32.AND P1, PT, R5, R68, PT ;  /* 0x000000440500720c */ /* 0x000fe20003f24070 */
[----:B------:R-:W-:Y:S02]  /*6d40*/  UIADD3.X UR9, UPT, UPT, URZ, UR9, URZ, UP0, !UPT ;  /* 0x00000009ff097290 */ /* 0x000fe400087fe4ff */
[----:B------:R-:W-:Y:S01]  /*6d50*/  IMAD.U32 R9, RZ, RZ, UR58 ;  /* 0x0000003aff097e24 */ /* 0x000fe2000f8e00ff */
[----:B------:R-:W-:Y:S01]  /*6d60*/  LOP3.LUT R204, R204, 0x40, RZ, 0xc0, !PT ;  /* 0x00000040cccc7812 */ /* 0x000fe200078ec0ff */
[----:B------:R-:W-:Y:S01]  /*6d70*/  IMAD.U32 R11, RZ, RZ, UR58 ;  /* 0x0000003aff0b7e24 */ /* 0x000fe2000f8e00ff */
[----:B------:R-:W-:Y:S01]  /*6d80*/  USHF.L.U32 UR8, UR8, 0x1f, URZ ;  /* 0x0000001f08087899 */ /* 0x000fe200080006ff */
[----:B------:R-:W-:Y:S01]  /*6d90*/  IMAD.U32 R13, RZ, RZ, UR58 ;  /* 0x0000003aff0d7e24 */ /* 0x000fe2000f8e00ff */
[----:B------:R-:W-:Y:S01]  /*6da0*/  LOP3.LUT R9, R9, 0x35, R204, 0xfe, !PT ;  /* 0x0000003509097812 */ /* 0x000fe200078efecc */
[----:B------:R-:W-:Y:S01]  /*6db0*/  USHF.R.S32.HI UR7, URZ, 0x1f, UR29 ;  /* 0x0000001fff077899 */ /* 0x000fe2000801141d */
[----:B------:R-:W-:-:S02]  /*6dc0*/  @P0 LOP3.LUT R69, R69, 0x40, RZ, 0xfc, !PT ;  /* 0x0000004045450812 */ /* 0x000fc400078efcff */
[--C-:B------:R-:W-:Y:S02]  /*6dd0*/  LOP3.LUT R11, R11, 0x34, R204.reuse, 0xfe, !PT ;  /* 0x000000340b0b7812 */ /* 0x100fe400078efecc */
[C---:B------:R-:W-:Y:S02]  /*6de0*/  LOP3.LUT P0, RZ, R69.reuse, 0x2, RZ, 0xc0, !PT ;  /* 0x0000000245ff7812 */ /* 0x040fe4000780c0ff */
[----:B------:R-:W-:Y:S02]  /*6df0*/  LOP3.LUT R69, R69, 0xffffff7f, RZ, 0xc0, !PT ;  /* 0xffffff7f45457812 */ /* 0x000fe400078ec0ff */
[----:B------:R-:W-:Y:S02]  /*6e00*/  LOP3.LUT R13, R13, 0x33, R204, 0xfe, !PT ;  /* 0x000000330d0d7812 */ /* 0x000fe400078efecc */
[-C--:B------:R-:W-:Y:S02]  /*6e10*/  ISETP.GT.U32.AND P4, PT, R9, R68.reuse, PT ;  /* 0x000000440900720c */ /* 0x080fe40003f84070 */
[----:B------:R-:W-:-:S02]  /*6e20*/  ISETP.GT.U32.AND P5, PT, R11, R68, PT ;  /* 0x000000440b00720c */ /* 0x000fc40003fa4070 */
[----:B------:R-:W-:-:S03]  /*6e30*/  ISETP.GT.U32.AND P6, PT, R13, R68, PT ;  /* 0x000000440d00720c */ /* 0x000fc60003fc4070 */
[----:B------:R-:W-:-:S04]  /*6e40*/  @P0 LOP3.LUT R69, R69, 0x80, RZ, 0xfc, !PT ;  /* 0x0000008045450812 */ /* 0x000fc800078efcff */
[C---:B------:R-:W-:Y:S02]  /*6e50*/  LOP3.LUT P0, RZ, R69.reuse, 0x4, RZ, 0xc0, !PT ;  /* 0x0000000445ff7812 */ /* 0x040fe4000780c0ff */
[----:B------:R-:W-:-:S11]  /*6e60*/  LOP3.LUT R69, R69, 0xfffffeff, RZ, 0xc0, !PT ;  /* 0xfffffeff45457812 */ /* 0x000fd600078ec0ff */
[----:B------:R-:W-:-:S04]  /*6e70*/  @P0 LOP3.LUT R69, R69, 0x100, RZ, 0xfc, !PT ;  /* 0x0000010045450812 */ /* 0x000fc800078efcff */
[C---:B------:R-:W-:Y:S02]  /*6e80*/  LOP3.LUT P0, RZ, R69.reuse, 0x8, RZ, 0xc0, !PT ;  /* 0x0000000845ff7812 */ /* 0x040fe4000780c0ff */
[----:B------:R-:W-:-:S11]  /*6e90*/  LOP3.LUT R69, R69, 0xfffffdff, RZ, 0xc0, !PT ;  /* 0xfffffdff45457812 */ /* 0x000fd600078ec0ff */
[----:B------:R-:W-:Y:S02]  /*6ea0*/  @P0 LOP3.LUT R69, R69, 0x200, RZ, 0xfc, !PT ;  /* 0x0000020045450812 */ /* 0x000fe400078efcff */
[----:B------:R-:W-:Y:S02]  /*6eb0*/  ISETP.GT.U32.AND.EX P0, PT, R7, RZ, PT, P1 ;  /* 0x000000ff0700720c */ /* 0x000fe40003f04110 */
[----:B------:R-:W-:Y:S01]  /*6ec0*/  ISETP.GE.U32.AND P1, PT, R5, R68, PT ;  /* 0x000000440500720c */ /* 0x000fe20003f26070 */
[----:B------:R-:W-:-:S03]  /*6ed0*/  IMAD.U32 R5, RZ, RZ, UR58 ;  /* 0x0000003aff057e24 */ /* 0x000fc6000f8e00ff */
[----:B------:R-:W-:Y:S01]  /*6ee0*/  ISETP.GE.U32.AND.EX P1, PT, R7, RZ, PT, P1 ;  /* 0x000000ff0700720c */ /* 0x000fe20003f26110 */
[----:B------:R-:W-:Y:S01]  /*6ef0*/  IMAD.U32 R7, RZ, RZ, UR58 ;  /* 0x0000003aff077e24 */ /* 0x000fe2000f8e00ff */
[----:B------:R-:W-:-:S04]  /*6f00*/  LOP3.LUT R5, R5, 0x37, R204, 0xfe, !PT ;  /* 0x0000003705057812 */ /* 0x000fc800078efecc */
[--C-:B------:R-:W-:Y:S02]  /*6f10*/  LOP3.LUT R7, R7, 0x36, R204.reuse, 0xfe, !PT ;  /* 0x0000003607077812 */ /* 0x100fe400078efecc */
[-C--:B------:R-:W-:Y:S02]  /*6f20*/  ISETP.GT.U32.AND P2, PT, R5, R68.reuse, PT ;  /* 0x000000440500720c */ /* 0x080fe40003f44070 */
[-C--:B------:R-:W-:Y:S02]  /*6f30*/  ISETP.GT.U32.AND P3, PT, R7, R68.reuse, PT ;  /* 0x000000440700720c */ /* 0x080fe40003f64070 */
[----:B------:R-:W-:Y:S01]  /*6f40*/  LDTM.16dp32bit_t0_t15.x64 R4, tmem[UR18] ;  /* 0x00000012000479ee */ /* 0x000fe20008b00000 */
[----:B------:R-:W1:Y:S02]  /*6f50*/  LDTM.16dp32bit_t16_t31.x64 R4, tmem[UR18+0x40] ;  /* 0x00004012000479ee */ /* 0x000e640008b20000 */
[----:B-1----:R-:W-:Y:S01]  /*6f60*/  FMUL R4, R4, UR43 ;  /* 0x0000002b04047c20 */ /* 0x002fe20008400000 */
[----:B------:R-:W-:Y:S01]  /*6f70*/  FMUL R6, R6, UR43 ;  /* 0x0000002b06067c20 */ /* 0x000fe20008400000 */
[----:B------:R-:W-:Y:S01]  /*6f80*/  FMUL R7, R7, UR43 ;  /* 0x0000002b07077c20 */ /* 0x000fe20008400000 */
[----:B------:R-:W-:Y:S01]  /*6f90*/  FMUL R11, R11, UR43 ;  /* 0x0000002b0b0b7c20 */ /* 0x000fe20008400000 */
[----:B------:R-:W-:Y:S01]  /*6fa0*/  FMUL R5, R5, UR43 ;  /* 0x0000002b05057c20 */ /* 0x000fe20008400000 */
[----:B------:R-:W-:Y:S01]  /*6fb0*/  FSEL R4, R4, -INF , !P0 ;  /* 0xff80000004047808 */ /* 0x000fe20004000000 */
[----:B------:R-:W-:Y:S01]  /*6fc0*/  FMUL R9, R9, UR43 ;  /* 0x0000002b09097c20 */ /* 0x000fe20008400000 */
[----:B------:R-:W-:Y:S01]  /*6fd0*/  LOP3.LUT P0, RZ, R69, 0x200, RZ, 0xc0, !PT ;  /* 0x0000020045ff7812 */ /* 0x000fe2000780c0ff */
[----:B------:R-:W-:Y:S01]  /*6fe0*/  FMUL R12, R12, UR43 ;  /* 0x0000002b0c0c7c20 */ /* 0x000fe20008400000 */
[----:B------:R-:W-:Y:S01]  /*6ff0*/  FSEL R5, R5, -INF , !P1 ;  /* 0xff80000005057808 */ /* 0x000fe20004800000 */
[----:B------:R-:W-:Y:S01]  /*7000*/  FMUL R13, R13, UR43 ;  /* 0x0000002b0d0d7c20 */ /* 0x000fe20008400000 */
[----:B------:R-:W-:Y:S01]  /*7010*/  FSEL R251, R6, -INF , !P0 ;  /* 0xff80000006fb7808 */ /* 0x000fe20004000000 */
[----:B------:R-:W-:Y:S01]  /*7020*/  FMUL R6, R8, UR43 ;  /* 0x0000002b08067c20 */ /* 0x000fe20008400000 */
[C---:B------:R-:W-:Y:S01]  /*7030*/  LOP3.LUT P0, RZ, R69.reuse, 0x100, RZ, 0xc0, !PT ;  /* 0x0000010045ff7812 */ /* 0x040fe2000780c0ff */
[----:B------:R-:W-:Y:S01]  /*7040*/  FMUL R8, R10, UR43 ;  /* 0x0000002b0a087c20 */ /* 0x000fe20008400000 */
[----:B------:R-:W-:Y:S01]  /*7050*/  LOP3.LUT P1, RZ, R69, 0x1, RZ, 0xc0, !PT ;  /* 0x0000000145ff7812 */ /* 0x000fe2000782c0ff */
[----:B------:R-:W-:Y:S01]  /*7060*/  IMAD.U32 R10, RZ, RZ, UR9 ;  /* 0x00000009ff0a7e24 */ /* 0x000fe2000f8e00ff */
        /* <DEDUP_REMOVED lines=8> */
[----:B------:R-:W-:Y:S01]  /*70f0*/  LOP3.LUT P0, RZ, R69, 0x40, RZ, 0xc0, !PT ;  /* 0x0000004045ff7812 */ /* 0x000fe2000780c0ff */
[----:B------:R-:W-:Y:S01]  /*7100*/  FMUL R18, R18, UR43 ;  /* 0x0000002b12127c20 */ /* 0x000fe20008400000 */
[----:B------:R-:W-:Y:S01]  /*7110*/  ISETP.GT.U32.AND.EX P2, PT, R10, RZ, PT, P2 ;  /* 0x000000ff0a00720c */ /* 0x000fe20003f44120 */
[----:B------:R-:W-:Y:S01]  /*7120*/  FMUL R19, R19, UR43 ;  /* 0x0000002b13137c20 */ /* 0x000fe20008400000 */
[----:B------:R-:W-:Y:S01]  /*7130*/  FSEL R8, R8, -INF , !P0 ;  /* 0xff80000008087808 */ /* 0x000fe20004000000 */
[----:B------:R-:W-:Y:S01]  /*7140*/  FMUL R20, R20, UR43 ;  /* 0x0000002b14147c20 */ /* 0x000fe20008400000 */
[-C--:B------:R-:W-:Y:S01]  /*7150*/  ISETP.GT.U32.AND P0, PT, R201, R68.reuse, PT ;  /* 0x00000044c900720c */ /* 0x080fe20003f04070 */
[----:B------:R-:W-:Y:S01]  /*7160*/  IMAD.U32 R201, RZ, RZ, UR58 ;  /* 0x0000003affc97e24 */ /* 0x000fe2000f8e00ff */
[----:B------:R-:W-:Y:S01]  /*7170*/  SEL R10, RZ, 0x1, !P2 ;  /* 0x00000001ff0a7807 */ /* 0x000fe20005000000 */
[----:B------:R-:W-:Y:S01]  /*7180*/  FMUL R21, R21, UR43 ;  /* 0x0000002b15157c20 */ /* 0x000fe20008400000 */
[----:B------:R-:W-:Y:S01]  /*7190*/  ISETP.GT.U32.AND.EX P0, PT, R222, RZ, PT, P0 ;  /* 0x000000ffde00720c */ /* 0x000fe20003f04100 */
[----:B------:R-:W-:Y:S01]  /*71a0*/  FMUL R22, R22, UR43 ;  /* 0x0000002b16167c20 */ /* 0x000fe20008400000 */
[--C-:B------:R-:W-:Y:S01]  /*71b0*/  LOP3.LUT R201, R201, 0x32, R204.reuse, 0xfe, !PT ;  /* 0x00000032c9c97812 */ /* 0x100fe200078efecc */
[----:B------:R-:W-:Y:S01]  /*71c0*/  FMUL R23, R23, UR43 ;  /* 0x0000002b17177c20 */ /* 0x000fe20008400000 */
[----:B------:R-:W-:Y:S01]  /*71d0*/  FSEL R11, R11, -INF , !P0 ;  /* 0xff8000000b0b7808 */ /* 0x000fe20004000000 */
[----:B------:R-:W-:Y:S01]  /*71e0*/  FMUL R24, R24, UR43 ;  /* 0x0000002b18187c20 */ /* 0x000fe20008400000 */
[-C--:B------:R-:W-:Y:S01]  /*71f0*/  ISETP.GT.U32.AND P0, PT, R203, R68.reuse, PT ;  /* 0x00000044cb00720c */ /* 0x080fe20003f04070 */
[----:B------:R-:W-:Y:S01]  /*7200*/  IMAD.U32 R203, RZ, RZ, UR9 ;  /* 0x00000009ffcb7e24 */ /* 0x000fe2000f8e00ff */
[-C--:B------:R-:W-:Y:S01]  /*7210*/  ISETP.GT.U32.AND P1, PT, R201, R68.reuse, PT ;  /* 0x00000044c900720c */ /* 0x080fe20003f24070 */
[----:B------:R-:W-:Y:S01]  /*7220*/  IMAD.U32 R201, RZ, RZ, UR9 ;  /* 0x00000009ffc97e24 */ /* 0x000fe2000f8e00ff */
[----:B------:R-:W-:Y:S01]  /*7230*/  ISETP.GT.U32.AND.EX P0, PT, R214, RZ, PT, P0 ;  /* 0x000000ffd600720c */ /* 0x000fe20003f04100 */
[----:B------:R-:W-:Y:S01]  /*7240*/  IMAD.U32 R214, RZ, RZ, UR9 ;  /* 0x00000009ffd67e24 */ /* 0x000fe2000f8e00ff */
[----:B------:R-:W-:Y:S01]  /*7250*/  ISETP.GT.U32.AND.EX P4, PT, R203, RZ, PT, P4 ;  /* 0x000000ffcb00720c */ /* 0x000fe20003f84140 */
[----:B------:R-:W-:Y:S01]  /*7260*/  IMAD.U32 R203, RZ, RZ, UR58 ;  /* 0x0000003affcb7e24 */ /* 0x000fe2000f8e00ff */
[----:B------:R-:W-:Y:S01]  /*7270*/  FSEL R12, R12, -INF , !P0 ;  /* 0xff8000000c0c7808 */ /* 0x000fe20004000000 */
[----:B------:R-:W-:Y:S01]  /*7280*/  FMUL R25, R25, UR43 ;  /* 0x0000002b19197c20 */ /* 0x000fe20008400000 */
[-C--:B------:R-:W-:Y:S01]  /*7290*/  ISETP.GT.U32.AND P0, PT, R205, R68.reuse, PT ;  /* 0x00000044cd00720c */ /* 0x080fe20003f04070 */
[----:B------:R-:W-:Y:S01]  /*72a0*/  IMAD.U32 R205, RZ, RZ, UR9 ;  /* 0x00000009ffcd7e24 */ /* 0x000fe2000f8e00ff */
[----:B------:R-:W-:Y:S01]  /*72b0*/  ISETP.GT.U32.AND.EX P3, PT, R201, RZ, PT, P3 ;  /* 0x000000ffc900720c */ /* 0x000fe20003f64130 */
        /* <DEDUP_REMOVED lines=9> */
[--C-:B------:R-:W-:Y:S01]  /*7350*/  LOP3.LUT R201, R201, 0x31, R204.reuse, 0xfe, !PT ;  /* 0x00000031c9c97812 */ /* 0x100fe200078efecc */
[----:B------:R-:W-:Y:S01]  /*7360*/  FMUL R27, R27, UR43 ;  /* 0x0000002b1b1b7c20 */ /* 0x000fe20008400000 */
[----:B------:R-:W-:Y:S01]  /*7370*/  ISETP.GT.U32.AND.EX P0, PT, R210, RZ, PT, P0 ;  /* 0x000000ffd200720c */ /* 0x000fe20003f04100 */
[----:B------:R-:W-:Y:S01]  /*7380*/  IMAD.U32 R210, RZ, RZ, UR9 ;  /* 0x00000009ffd27e24 */ /* 0x000fe2000f8e00ff */
[-C--:B------:R-:W-:Y:S01]  /*7390*/  ISETP.GT.U32.AND P2, PT, R201, R68.reuse, PT ;  /* 0x00000044c900720c */ /* 0x080fe20003f44070 */
[----:B------:R-:W-:Y:S01]  /*73a0*/  FMUL R28, R28, UR43 ;  /* 0x0000002b1c1c7c20 */ /* 0x000fe20008400000 */
[----:B------:R-:W-:Y:S01]  /*73b0*/  ISETP.GT.U32.AND.EX P6, PT, R205, RZ, PT, P6 ;  /* 0x000000ffcd00720c */ /* 0x000fe20003fc4160 */
[----:B------:R-:W-:Y:S01]  /*73c0*/  IMAD.U32 R205, RZ, RZ, UR58 ;  /* 0x0000003affcd7e24 */ /* 0x000fe2000f8e00ff */
[--C-:B------:R-:W-:Y:S01]  /*73d0*/  LOP3.LUT R203, R203, 0x30, R204.reuse, 0xfe, !PT ;  /* 0x00000030cbcb7812 */ /* 0x100fe200078efecc */
[----:B------:R-:W-:Y:S01]  /*73e0*/  FMUL R29, R29, UR43 ;  /* 0x0000002b1d1d7c20 */ /* 0x000fe20008400000 */
        /* <DEDUP_REMOVED lines=10> */
[----:B------:R-:W-:Y:S01]  /*7490*/  SEL R201, RZ, 0x1fffe, !P3 ;  /* 0x0001fffeffc97807 */ /* 0x000fe20005800000 */
[----:B------:R-:W-:Y:S01]  /*74a0*/  FMUL R32, R32, UR43 ;  /* 0x0000002b20207c20 */ /* 0x000fe20008400000 */
[-C--:B------:R-:W-:Y:S01]  /*74b0*/  ISETP.GT.U32.AND P3, PT, R203, R68.reuse, PT ;  /* 0x00000044cb00720c */ /* 0x080fe20003f64070 */
[----:B------:R-:W-:Y:S01]  /*74c0*/  FMUL R33, R33, UR43 ;  /* 0x0000002b21217c20 */ /* 0x000fe20008400000 */
[--C-:B------:R-:W-:Y:S01]  /*74d0*/  LOP3.LUT R205, R205, 0x3c, R204.reuse, 0xfe, !PT ;  /* 0x0000003ccdcd7812 */ /* 0x100fe200078efecc */
[----:B------:R-:W-:Y:S01]  /*74e0*/  FMUL R34, R34, UR43 ;  /* 0x0000002b22227c20 */ /* 0x000fe20008400000 */
[----:B------:R-:W-:Y:S01]  /*74f0*/  SEL R203, RZ, 0x4, !P4 ;  /* 0x00000004ffcb7807 */ /* 0x000fe20006000000 */
[----:B------:R-:W-:Y:S01]  /*7500*/  FMUL R35, R35, UR43 ;  /* 0x0000002b23237c20 */ /* 0x000fe20008400000 */
[----:B------:R-:W-:Y:S01]  /*7510*/  ISETP.GT.U32.AND.EX P0, PT, R212, RZ, PT, P0 ;  /* 0x000000ffd400720c */ /* 0x000fe20003f04100 */
[----:B------:R-:W-:Y:S01]  /*7520*/  IMAD.U32 R212, RZ, RZ, UR9 ;  /* 0x00000009ffd47e24 */ /* 0x000fe2000f8e00ff */
[-C--:B------:R-:W-:Y:S01]  /*7530*/  ISETP.GT.U32.AND P4, PT, R214, R68.reuse, PT ;  /* 0x00000044d600720c */ /* 0x080fe20003f84070 */
[----:B------:R-:W-:Y:S01]  /*7540*/  FMUL R36, R36, UR43 ;  /* 0x0000002b24247c20 */ /* 0x000fe20008400000 */
[--C-:B------:R-:W-:Y:S01]  /*7550*/  LOP3.LUT R220, R220, 0x3f, R204.reuse, 0xfe, !PT ;  /* 0x0000003fdcdc7812 */ /* 0x100fe200078efecc */
[----:B------:R-:W-:Y:S01]  /*7560*/  FMUL R37, R37, UR43 ;  /* 0x0000002b25257c20 */ /* 0x000fe20008400000 */
        /* <DEDUP_REMOVED lines=8> */
[----:B------:R-:W-:Y:S01]  /*75f0*/  FSEL R15, R15, -INF , !P0 ;  /* 0xff8000000f0f7808 */ /* 0x000fe20004000000 */
[----:B------:R-:W-:Y:S01]  /*7600*/  FMUL R43, R43, UR43 ;  /* 0x0000002b2b2b7c20 */ /* 0x000fe20008400000 */
[-C--:B------:R-:W-:Y:S01]  /*7610*/  ISETP.GT.U32.AND P6, PT, R220, R68.reuse, PT ;  /* 0x00000044dc00720c */ /* 0x080fe20003fc4070 */
[----:B------:R-:W-:Y:S01]  /*7620*/  FMUL R45, R45, UR43 ;  /* 0x0000002b2d2d7c20 */ /* 0x000fe20008400000 */
[----:B------:R-:W-:Y:S01]  /*7630*/  ISETP.GT.U32.AND.EX P3, PT, R210, RZ, PT, P3 ;  /* 0x000000ffd200720c */ /* 0x000fe20003f64130 */
[----:B------:R-:W-:Y:S01]  /*7640*/  IMAD.U32 R210, RZ, RZ, UR58 ;  /* 0x0000003affd27e24 */ /* 0x000fe2000f8e00ff */
[-C--:B------:R-:W-:Y:S01]  /*7650*/  ISETP.GT.U32.AND P0, PT, R211, R68.reuse, PT ;  /* 0x00000044d300720c */ /* 0x080fe20003f04070 */
[----:B------:R-:W-:Y:S01]  /*7660*/  IMAD.U32 R211, RZ, RZ, UR9 ;  /* 0x00000009ffd37e24 */ /* 0x000fe2000f8e00ff */
[----:B------:R-:W-:Y:S01]  /*7670*/  SEL R220, RZ, 0x1fffe, !P1 ;  /* 0x0001fffeffdc7807 */ /* 0x000fe20004800000 */
[----:B------:R-:W-:Y:S01]  /*7680*/  FMUL R41, R41, UR43 ;  /* 0x0000002b29297c20 */ /* 0x000fe20008400000 */
[-C--:B------:R-:W-:Y:S01]  /*7690*/  ISETP.GT.U32.AND P1, PT, R207, R68.reuse, PT ;  /* 0x00000044cf00720c */ /* 0x080fe20003f24070 */
[----:B------:R-:W-:Y:S01]  /*76a0*/  IMAD.IADD R10, R10, 0x1, R201 ;  /* 0x000000010a0a7824 */ /* 0x000fe200078e02c9 */
[----:B------:R-:W-:Y:S01]  /*76b0*/  ISETP.GT.U32.AND.EX P4, PT, R209, RZ, PT, P4 ;  /* 0x000000ffd100720c */ /* 0x000fe20003f84140 */
[----:B------:R-:W-:Y:S01]  /*76c0*/  IMAD.U32 R209, RZ, RZ, UR58 ;  /* 0x0000003affd17e24 */ /* 0x000fe2000f8e00ff */
[----:B------:R-:W-:Y:S01]  /*76d0*/  ISETP.GT.U32.AND.EX P5, PT, R212, RZ, PT, P5 ;  /* 0x000000ffd400720c */ /* 0x000fe20003fa4150 */
[----:B------:R-:W-:Y:S01]  /*76e0*/  IMAD.U32 R212, RZ, RZ, UR58 ;  /* 0x0000003affd47e24 */ /* 0x000fe2000f8e00ff */
[----:B------:R-:W-:Y:S01]  /*76f0*/  ISETP.GT.U32.AND.EX P0, PT, R218, RZ, PT, P0 ;  /* 0x000000ffda00720c */ /* 0x000fe20003f04100 */
[----:B------:R-:W-:Y:S01]  /*7700*/  IMAD.U32 R218, RZ, RZ, UR58 ;  /* 0x0000003affda7e24 */ /* 0x000fe2000f8e00ff */
[----:B------:R-:W-:Y:S01]  /*7710*/  LOP3.LUT R210, R210, 0x3b, R204, 0xfe, !PT ;  /* 0x0000003bd2d27812 */ /* 0x000fe200078efecc */
[----:B------:R-:W-:Y:S01]  /*7720*/  IMAD.IADD R205, R205, 0x1, R220 ;  /* 0x00000001cdcd7824 */ /* 0x000fe200078e02dc */
[----:B------:R-:W-:Y:S01]  /*7730*/  ISETP.GT.U32.AND.EX P1, PT, R211, RZ, PT, P1 ;  /* 0x000000ffd300720c */ /* 0x000fe20003f24110 */
[----:B------:R-:W-:Y:S01]  /*7740*/  IMAD.U32 R211, RZ, RZ, UR58 ;  /* 0x0000003affd37e24 */ /* 0x000fe2000f8e00ff */
        /* <DEDUP_REMOVED lines=22> */
[-C--:B------:R-:W-:Y:S01]  /*78b0*/  ISETP.GT.U32.AND P0, PT, R218, R68.reuse, PT ;  /* 0x00000044da00720c */ /* 0x080fe20003f04070 */
[----:B------:R-:W-:Y:S01]  /*78c0*/  IMAD.U32 R218, RZ, RZ, UR9 ;  /* 0x00000009ffda7e24 */ /* 0x000fe2000f8e00ff */
[----:B------:R-:W-:Y:S01]  /*78d0*/  SEL R212, RZ, 0x7fff8, !P5 ;  /* 0x0007fff8ffd47807 */ /* 0x000fe20006800000 */
[----:B------:R-:W-:Y:S01]  /*78e0*/  FMUL R56, R56, UR43 ;  /* 0x0000002b38387c20 */ /* 0x000fe20008400000 */
[----:B------:R-:W-:Y:S01]  /*78f0*/  ISETP.GT.U32.AND P5, PT, R211, R68, PT ;  /* 0x00000044d300720c */ /* 0x000fe20003fa4070 */
[----:B------:R-:W-:Y:S01]  /*7900*/  FMUL R58, R58, UR43 ;  /* 0x0000002b3a3a7c20 */ /* 0x000fe20008400000 */
[C---:B------:R-:W-:Y:S01]  /*7910*/  ISETP.GT.U32.AND.EX P2, PT, R218.reuse, RZ, PT, P2 ;  /* 0x000000ffda00720c */ /* 0x040fe20003f44120 */
[----:B------:R-:W-:Y:S01]  /*7920*/  FMUL R59, R59, UR43 ;  /* 0x0000002b3b3b7c20 */ /* 0x000fe20008400000 */
[----:B------:R-:W-:Y:S01]  /*7930*/  ISETP.GT.U32.AND.EX P3, PT, R218, RZ, PT, P3 ;  /* 0x000000ffda00720c */ /* 0x000fe20003f64130 */
[----:B------:R-:W-:Y:S01]  /*7940*/  FMUL R60, R60, UR43 ;  /* 0x0000002b3c3c7c20 */ /* 0x000fe20008400000 */
[C---:B------:R-:W-:Y:S01]  /*7950*/  ISETP.GT.U32.AND.EX P4, PT, R218.reuse, RZ, PT, P4 ;  /* 0x000000ffda00720c */ /* 0x040fe20003f84140 */
[----:B------:R-:W-:Y:S01]  /*7960*/  FMUL R61, R61, UR43 ;  /* 0x0000002b3d3d7c20 */ /* 0x000fe20008400000 */
[----:B------:R-:W-:Y:S01]  /*7970*/  ISETP.GT.U32.AND.EX P5, PT, R218, RZ, PT, P5 ;  /* 0x000000ffda00720c */ /* 0x000fe20003fa4150 */
[----:B------:R-:W-:Y:S01]  /*7980*/  IMAD.U32 R218, RZ, RZ, UR58 ;  /* 0x0000003affda7e24 */ /* 0x000fe2000f8e00ff */
[----:B------:R-:W-:Y:S01]  /*7990*/  SEL R211, RZ, 0x1fffe, !P1 ;  /* 0x0001fffeffd37807 */ /* 0x000fe20004800000 */
[----:B------:R-:W-:Y:S01]  /*79a0*/  FMUL R62, R62, UR43 ;  /* 0x0000002b3e3e7c20 */ /* 0x000fe20008400000 */
[----:B------:R-:W-:Y:S01]  /*79b0*/  SEL R222, RZ, 0x4, !P4 ;  /* 0x00000004ffde7807 */ /* 0x000fe20006000000 */
[----:B------:R-:W-:Y:S01]  /*79c0*/  FMUL R63, R63, UR43 ;  /* 0x0000002b3f3f7c20 */ /* 0x000fe20008400000 */
[----:B------:R-:W-:-:S02]  /*79d0*/  LOP3.LUT R218, R218, 0x2d, R204, 0xfe, !PT ;  /* 0x0000002ddada7812 */ /* 0x000fc400078efecc */
[-C--:B------:R-:W-:Y:S02]  /*79e0*/  ISETP.GT.U32.AND P4, PT, R245, R68.reuse, PT ;  /* 0x00000044f500720c */ /* 0x080fe40003f84070 */
[-C--:B------:R-:W-:Y:S02]  /*79f0*/  ISETP.GT.U32.AND P1, PT, R218, R68.reuse, PT ;  /* 0x00000044da00720c */ /* 0x080fe40003f24070 */
[----:B------:R-:W-:Y:S02]  /*7a00*/  SEL R218, RZ, 0x1, !P2 ;  /* 0x00000001ffda7807 */ /* 0x000fe40005000000 */
[-C--:B------:R-:W-:Y:S02]  /*7a10*/  ISETP.GT.U32.AND P2, PT, R249, R68.reuse, PT ;  /* 0x00000044f900720c */ /* 0x080fe40003f44070 */
[----:B------:R-:W-:Y:S02]  /*7a20*/  SEL R249, RZ, 0x1fffe, !P3 ;  /* 0x0001fffefff97807 */ /* 0x000fe40005800000 */
[----:B------:R-:W-:Y:S01]  /*7a30*/  ISETP.GT.U32.AND P3, PT, R247, R68, PT ;  /* 0x00000044f700720c */ /* 0x000fe20003f64070 */
[----:B------:R-:W-:Y:S01]  /*7a40*/  IMAD.U32 R247, RZ, RZ, UR58 ;  /* 0x0000003afff77e24 */ /* 0x000fe2000f8e00ff */
[----:B------:R-:W-:Y:S01]  /*7a50*/  ISETP.GT.U32.AND.EX P2, PT, R216, RZ, PT, P2 ;  /* 0x000000ffd800720c */ /* 0x000fe20003f44120 */
[----:B------:R-:W-:Y:S01]  /*7a60*/  IMAD.IADD R218, R218, 0x1, R249 ;  /* 0x00000001dada7824 */ /* 0x000fe200078e02f9 */
[----:B------:R-:W-:-:S02]  /*7a70*/  ISETP.GT.U32.AND.EX P3, PT, R250, RZ, PT, P3 ;  /* 0x000000fffa00720c */ /* 0x000fc40003f64130 */
[----:B------:R-:W-:Y:S02]  /*7a80*/  ISETP.GT.U32.AND.EX P4, PT, R248, RZ, PT, P4 ;  /* 0x000000fff800720c */ /* 0x000fe40003f84140 */
[----:B------:R-:W-:Y:S02]  /*7a90*/  FSEL R17, R17, -INF , !P2 ;  /* 0xff80000011117808 */ /* 0x000fe40005000000 */
[-C--:B------:R-:W-:Y:S02]  /*7aa0*/  ISETP.GT.U32.AND P2, PT, R213, R68.reuse, PT ;  /* 0x00000044d500720c */ /* 0x080fe40003f44070 */
[----:B------:R-:W-:Y:S02]  /*7ab0*/  FSEL R18, R18, -INF , !P3 ;  /* 0xff80000012127808 */ /* 0x000fe40005800000 */
[----:B------:R-:W-:Y:S02]  /*7ac0*/  FSEL R19, R19, -INF , !P4 ;  /* 0xff80000013137808 */ /* 0x000fe40006000000 */
[-C--:B------:R-:W-:Y:S01]  /*7ad0*/  ISETP.GT.U32.AND P3, PT, R215, R68.reuse, PT ;  /* 0x00000044d700720c */ /* 0x080fe20003f64070 */
[----:B------:R-:W-:Y:S01]  /*7ae0*/  IMAD.U32 R215, RZ, RZ, UR58 ;  /* 0x0000003affd77e24 */ /* 0x000fe2000f8e00ff */
[----:B------:R-:W-:Y:S01]  /*7af0*/  ISETP.GT.U32.AND P4, PT, R217, R68, PT ;  /* 0x00000044d900720c */ /* 0x000fe20003f84070 */
[----:B------:R-:W-:Y:S01]  /*7b00*/  IMAD.U32 R217, RZ, RZ, UR58 ;  /* 0x0000003affd97e24 */ /* 0x000fe2000f8e00ff */
[----:B------:R-:W-:-:S02]  /*7b10*/  ISETP.GT.U32.AND.EX P2, PT, R246, RZ, PT, P2 ;  /* 0x000000fff600720c */ /* 0x000fc40003f44120 */
[----:B------:R-:W-:Y:S02]  /*7b20*/  ISETP.GT.U32.AND.EX P3, PT, R244, RZ, PT, P3 ;  /* 0x000000fff400720c */ /* 0x000fe40003f64130 */
[----:B------:R-:W-:Y:S02]  /*7b30*/  ISETP.GT.U32.AND.EX P4, PT, R242, RZ, PT, P4 ;  /* 0x000000fff200720c */ /* 0x000fe40003f84140 */
[----:B------:R-:W-:Y:S02]  /*7b40*/  FSEL R20, R20, -INF , !P2 ;  /* 0xff80000014147808 */ /* 0x000fe40005000000 */
[----:B------:R-:W-:Y:S01]  /*7b50*/  ISETP.GT.U32.AND P2, PT, R219, R68, PT ;  /* 0x00000044db00720c */ /* 0x000fe20003f44070 */
[----:B------:R-:W-:Y:S01]  /*7b60*/  IMAD.U32 R219, RZ, RZ, UR58 ;  /* 0x0000003affdb7e24 */ /* 0x000fe2000f8e00ff */
[----:B------:R-:W-:Y:S02]  /*7b70*/  FSEL R21, R21, -INF , !P3 ;  /* 0xff80000015157808 */ /* 0x000fe40005800000 */
[----:B------:R-:W-:-:S02]  /*7b80*/  FSEL R22, R22, -INF , !P4 ;  /* 0xff80000016167808 */ /* 0x000fc40006000000 */
[-C--:B------:R-:W-:Y:S01]  /*7b90*/  ISETP.GT.U32.AND P3, PT, R221, R68.reuse, PT ;  /* 0x00000044dd00720c */ /* 0x080fe20003f64070 */
[----:B------:R-:W-:Y:S01]  /*7ba0*/  IMAD.U32 R221, RZ, RZ, UR58 ;  /* 0x0000003affdd7e24 */ /* 0x000fe2000f8e00ff */
[----:B------:R-:W-:Y:S01]  /*7bb0*/  ISETP.GT.U32.AND P4, PT, R223, R68, PT ;  /* 0x00000044df00720c */ /* 0x000fe20003f84070 */
[----:B------:R-:W-:Y:S01]  /*7bc0*/  IMAD.U32 R223, RZ, RZ, UR58 ;  /* 0x0000003affdf7e24 */ /* 0x000fe2000f8e00ff */
[----:B------:R-:W-:Y:S02]  /*7bd0*/  ISETP.GT.U32.AND.EX P2, PT, R240, RZ, PT, P2 ;  /* 0x000000fff000720c */ /* 0x000fe40003f44120 */
[----:B------:R-:W-:Y:S02]  /*7be0*/  ISETP.GT.U32.AND.EX P3, PT, R238, RZ, PT, P3 ;  /* 0x000000ffee00720c */ /* 0x000fe40003f64130 */
[----:B------:R-:W-:Y:S02]  /*7bf0*/  ISETP.GT.U32.AND.EX P4, PT, R236, RZ, PT, P4 ;  /* 0x000000ffec00720c */ /* 0x000fe40003f84140 */
[----:B------:R-:W-:-:S02]  /*7c00*/  FSEL R23, R23, -INF , !P2 ;  /* 0xff80000017177808 */ /* 0x000fc40005000000 */
[-C--:B------:R-:W-:Y:S01]  /*7c10*/  ISETP.GT.U32.AND P2, PT, R225, R68.reuse, PT ;  /* 0x00000044e100720c */ /* 0x080fe20003f44070 */
[----:B------:R-:W-:Y:S01]  /*7c20*/  IMAD.U32 R225, RZ, RZ, UR58 ;  /* 0x0000003affe17e24 */ /* 0x000fe2000f8e00ff */
        /* <DEDUP_REMOVED lines=28> */
[----:B------:R-:W-:Y:S02]  /*7df0*/  ISETP.GT.U32.AND P4, PT, R241, R68, PT ;  /* 0x00000044f100720c */ /* 0x000fe40003f84070 */
[----:B------:R-:W-:-:S02]  /*7e00*/  ISETP.GT.U32.AND.EX P2, PT, R208, RZ, PT, P2 ;  /* 0x000000ffd000720c */ /* 0x000fc40003f44120 */
[----:B------:R-:W-:Y:S01]  /*7e10*/  ISETP.GT.U32.AND.EX P3, PT, R200, RZ, PT, P3 ;  /* 0x000000ffc800720c */ /* 0x000fe20003f64130 */
[----:B------:R-:W-:Y:S01]  /*7e20*/  IMAD.U32 R200, RZ, RZ, UR9 ;  /* 0x00000009ffc87e24 */ /* 0x000fe2000f8e00ff */
[----:B------:R-:W-:Y:S02]  /*7e30*/  ISETP.GT.U32.AND.EX P4, PT, R202, RZ, PT, P4 ;  /* 0x000000ffca00720c */ /* 0x000fe40003f84140 */
[--C-:B------:R-:W-:Y:S02]  /*7e40*/  LOP3.LUT R247, R247, 0x20, R204.reuse, 0xfe, !PT ;  /* 0x00000020f7f77812 */ /* 0x100fe400078efecc */
[----:B------:R-:W-:Y:S02]  /*7e50*/  LOP3.LUT R239, R239, 0x21, R204, 0xfe, !PT ;  /* 0x00000021efef7812 */ /* 0x000fe400078efecc */
[----:B------:R-:W-:Y:S02]  /*7e60*/  FSEL R32, R32, -INF , !P2 ;  /* 0xff80000020207808 */ /* 0x000fe40005000000 */
[----:B------:R-:W-:-:S02]  /*7e70*/  ISETP.GT.U32.AND P2, PT, R243, R68, PT ;  /* 0x00000044f300720c */ /* 0x000fc40003f44070 */
[----:B------:R-:W-:Y:S01]  /*7e80*/  FSEL R213, R33, -INF , !P3 ;  /* 0xff80000021d57808 */ /* 0x000fe20005800000 */
[----:B------:R-:W-:Y:S01]  /*7e90*/  IMAD.U32 R33, RZ, RZ, UR9 ;  /* 0x00000009ff217e24 */ /* 0x000fe2000f8e00ff */
[----:B------:R-:W-:Y:S02]  /*7ea0*/  FSEL R34, R34, -INF , !P4 ;  /* 0xff80000022227808 */ /* 0x000fe40006000000 */
[-C--:B------:R-:W-:Y:S02]  /*7eb0*/  ISETP.GT.U32.AND P4, PT, R247, R68.reuse, PT ;  /* 0x00000044f700720c */ /* 0x080fe40003f84070 */
[----:B------:R-:W-:Y:S02]  /*7ec0*/  ISETP.GT.U32.AND P3, PT, R239, R68, PT ;  /* 0x00000044ef00720c */ /* 0x000fe40003f64070 */
[----:B------:R-:W-:Y:S02]  /*7ed0*/  ISETP.GT.U32.AND.EX P2, PT, R206, RZ, PT, P2 ;  /* 0x000000ffce00720c */ /* 0x000fe40003f44120 */
[----:B------:R-:W-:-:S02]  /*7ee0*/  LOP3.LUT R237, R237, 0x22, R204, 0xfe, !PT ;  /* 0x00000022eded7812 */ /* 0x000fc400078efecc */
[----:B------:R-:W-:Y:S02]  /*7ef0*/  ISETP.GT.U32.AND.EX P4, PT, R200, RZ, PT, P4 ;  /* 0x000000ffc800720c */ /* 0x000fe40003f84140 */
[--C-:B------:R-:W-:Y:S02]  /*7f00*/  LOP3.LUT R235, R235, 0x24, R204.reuse, 0xfe, !PT ;  /* 0x00000024ebeb7812 */ /* 0x100fe400078efecc */
[----:B------:R-:W-:Y:S02]  /*7f10*/  ISETP.GT.U32.AND.EX P3, PT, R33, RZ, PT, P3 ;  /* 0x000000ff2100720c */ /* 0x000fe40003f64130 */
[----:B------:R-:W-:Y:S02]  /*7f20*/  LOP3.LUT R215, R215, 0x23, R204, 0xfe, !PT ;  /* 0x00000023d7d77812 */ /* 0x000fe400078efecc */
[----:B------:R-:W-:Y:S02]  /*7f30*/  FSEL R35, R35, -INF , !P2 ;  /* 0xff80000023237808 */ /* 0x000fe40005000000 */
[----:B------:R-:W-:-:S02]  /*7f40*/  ISETP.GT.U32.AND P2, PT, R237, R68, PT ;  /* 0x00000044ed00720c */ /* 0x000fc40003f44070 */
[----:B------:R-:W-:Y:S01]  /*7f50*/  FSEL R200, R36, -INF , !P4 ;  /* 0xff80000024c87808 */ /* 0x000fe20006000000 */
[----:B------:R-:W-:Y:S01]  /*7f60*/  IMAD.U32 R36, RZ, RZ, UR9 ;  /* 0x00000009ff247e24 */ /* 0x000fe2000f8e00ff */
[-C--:B------:R-:W-:Y:S02]  /*7f70*/  ISETP.GT.U32.AND P4, PT, R235, R68.reuse, PT ;  /* 0x00000044eb00720c */ /* 0x080fe40003f84070 */
[----:B------:R-:W-:Y:S01]  /*7f80*/  FSEL R202, R37, -INF , !P3 ;  /* 0xff80000025ca7808 */ /* 0x000fe20005800000 */
[----:B------:R-:W-:Y:S01]  /*7f90*/  IMAD.U32 R37, RZ, RZ, UR9 ;  /* 0x00000009ff257e24 */ /* 0x000fe2000f8e00ff */
[----:B------:R-:W-:Y:S02]  /*7fa0*/  ISETP.GT.U32.AND P3, PT, R215, R68, PT ;  /* 0x00000044d700720c */ /* 0x000fe40003f64070 */
[----:B------:R-:W-:Y:S02]  /*7fb0*/  ISETP.GT.U32.AND.EX P2, PT, R33, RZ, PT, P2 ;  /* 0x000000ff2100720c */ /* 0x000fe40003f44120 */
[----:B------:R-:W-:-:S02]  /*7fc0*/  LOP3.LUT R217, R217, 0x25, R204, 0xfe, !PT ;  /* 0x00000025d9d97812 */ /* 0x000fc400078efecc */
[----:B------:R-:W-:Y:S02]  /*7fd0*/  ISETP.GT.U32.AND.EX P4, PT, R33, RZ, PT, P4 ;  /* 0x000000ff2100720c */ /* 0x000fe40003f84140 */
[--C-:B------:R-:W-:Y:S02]  /*7fe0*/  LOP3.LUT R219, R219, 0x28, R204.reuse, 0xfe, !PT ;  /* 0x00000028dbdb7812 */ /* 0x100fe400078efecc */
[----:B------:R-:W-:Y:S02]  /*7ff0*/  ISETP.GT.U32.AND.EX P3, PT, R36, RZ, PT, P3 ;  /* 0x000000ff2400720c */ /* 0x000fe40003f64130 */
[--C-:B------:R-:W-:Y:S02]  /*8000*/  LOP3.LUT R233, R233, 0x27, R204.reuse, 0xfe, !PT ;  /* 0x00000027e9e97812 */ /* 0x100fe400078efecc */
[--C-:B------:R-:W-:Y:S02]  /*8010*/  LOP3.LUT R229, R229, 0x2c, R204.reuse, 0xfe, !PT ;  /* 0x0000002ce5e57812 */ /* 0x100fe400078efecc */
[----:B------:R-:W-:-:S02]  /*8020*/  LOP3.LUT R221, R221, 0x2b, R204, 0xfe, !PT ;  /* 0x0000002bdddd7812 */ /* 0x000fc400078efecc */
[--C-:B------:R-:W-:Y:S02]  /*8030*/  LOP3.LUT R227, R227, 0x2a, R204.reuse, 0xfe, !PT ;  /* 0x0000002ae3e37812 */ /* 0x100fe400078efecc */
[--C-:B------:R-:W-:Y:S02]  /*8040*/  LOP3.LUT R225, R225, 0x29, R204.reuse, 0xfe, !PT ;  /* 0x00000029e1e17812 */ /* 0x100fe400078efecc */
[--C-:B------:R-:W-:Y:S02]  /*8050*/  LOP3.LUT R231, R231, 0x26, R204.reuse, 0xfe, !PT ;  /* 0x00000026e7e77812 */ /* 0x100fe400078efecc */
[----:B------:R-:W-:Y:S02]  /*8060*/  LOP3.LUT R223, R223, 0x2e, R204, 0xfe, !PT ;  /* 0x0000002edfdf7812 */ /* 0x000fe400078efecc */
[----:B------:R-:W-:Y:S01]  /*8070*/  FSEL R215, R38, -INF , !P2 ;  /* 0xff80000026d77808 */ /* 0x000fe20005000000 */
[----:B------:R-:W-:Y:S01]  /*8080*/  IMAD.U32 R38, RZ, RZ, UR9 ;  /* 0x00000009ff267e24 */ /* 0x000fe2000f8e00ff */
[----:B------:R-:W-:-:S02]  /*8090*/  ISETP.GT.U32.AND P2, PT, R217, R68, PT ;  /* 0x00000044d900720c */ /* 0x000fc40003f44070 */
[----:B------:R-:W-:Y:S02]  /*80a0*/  FSEL R204, R40, -INF , !P4 ;  /* 0xff80000028cc7808 */ /* 0x000fe40006000000 */
[----:B------:R-:W-:Y:S01]  /*80b0*/  FSEL R217, R39, -INF , !P3 ;  /* 0xff80000027d97808 */ /* 0x000fe20005800000 */
[----:B------:R-:W-:Y:S01]  /*80c0*/  IMAD.U32 R39, RZ, RZ, UR9 ;  /* 0x00000009ff277e24 */ /* 0x000fe2000f8e00ff */
[-C--:B------:R-:W-:Y:S02]  /*80d0*/  ISETP.GT.U32.AND P4, PT, R219, R68.reuse, PT ;  /* 0x00000044db00720c */ /* 0x080fe40003f84070 */
[----:B------:R-:W-:Y:S02]  /*80e0*/  ISETP.GT.U32.AND P3, PT, R233, R68, PT ;  /* 0x00000044e900720c */ /* 0x000fe40003f64070 */
[C---:B------:R-:W-:Y:S02]  /*80f0*/  ISETP.GT.U32.AND.EX P4, PT, R33.reuse, RZ, PT, P4 ;  /* 0x000000ff2100720c */ /* 0x040fe40003f84140 */
[----:B------:R-:W-:-:S02]  /*8100*/  ISETP.GT.U32.AND.EX P3, PT, R33, RZ, PT, P3 ;  /* 0x000000ff2100720c */ /* 0x000fc40003f64130 */
[----:B------:R-:W-:Y:S02]  /*8110*/  FSEL R44, R44, -INF , !P4 ;  /* 0xff8000002c2c7808 */ /* 0x000fe40006000000 */
[----:B------:R-:W-:Y:S02]  /*8120*/  FSEL R43, R43, -INF , !P3 ;  /* 0xff8000002b2b7808 */ /* 0x000fe40005800000 */
[-C--:B------:R-:W-:Y:S02]  /*8130*/  ISETP.GT.U32.AND P4, PT, R225, R68.reuse, PT ;  /* 0x00000044e100720c */ /* 0x080fe40003f84070 */
[----:B------:R-:W-:Y:S02]  /*8140*/  ISETP.GT.U32.AND P3, PT, R227, R68, PT ;  /* 0x00000044e300720c */ /* 0x000fe40003f64070 */
[C---:B------:R-:W-:Y:S02]  /*8150*/  ISETP.GT.U32.AND.EX P2, PT, R33.reuse, RZ, PT, P2 ;  /* 0x000000ff2100720c */ /* 0x040fe40003f44120 */
[----:B------:R-:W-:Y:S01]  /*8160*/  ISETP.GT.U32.AND.EX P6, PT, R33, RZ, PT, P6 ;  /* 0x000000ff2100720c */ /* 0x000fe20003fc4160 */
[----:B------:R-:W-:Y:S01]  /*8170*/  FMUL R33, R46, UR43 ;  /* 0x0000002b2e217c20 */ /* 0x000fe20008400000 */
[----:B------:R-:W-:-:S02]  /*8180*/  ISETP.GT.U32.AND.EX P4, PT, R37, RZ, PT, P4 ;  /* 0x000000ff2500720c */ /* 0x000fc40003f84140 */
[----:B------:R-:W-:Y:S02]  /*8190*/  ISETP.GT.U32.AND.EX P3, PT, R36, RZ, PT, P3 ;  /* 0x000000ff2400720c */ /* 0x000fe40003f64130 */
[----:B------:R-:W-:Y:S02]  /*81a0*/  FSEL R46, R45, -INF , !P4 ;  /* 0xff8000002d2e7808 */ /* 0x000fe40006000000 */
[----:B------:R-:W-:Y:S02]  /*81b0*/  FSEL R45, R33, -INF , !P3 ;  /* 0xff800000212d7808 */ /* 0x000fe40005800000 */
[----:B------:R-:W-:Y:S02]  /*81c0*/  FMNMX3 R33, R4, R5, R251, !PT ;  /* 0x0000000504217276 */ /* 0x000fe400078000fb */
[----:B------:R-:W-:Y:S02]  /*81d0*/  ISETP.GT.U32.AND.EX P0, PT, R37, RZ, PT, P0 ;  /* 0x000000ff2500720c */ /* 0x000fe40003f04100 */
[----:B------:R-:W-:-:S02]  /*81e0*/  FMNMX3 R33, R33, R7, R6, !PT ;  /* 0x0000000721217276 */ /* 0x000fc40007800006 */
[----:B------:R-:W-:Y:S02]  /*81f0*/  FSEL R219, R41, -INF , !P2 ;  /* 0xff80000029db7808 */ /* 0x000fe40005000000 */
[----:B------:R-:W-:Y:S02]  /*8200*/  FMNMX3 R37, R33, R9, R8, !PT ;  /* 0x0000000921257276 */ /* 0x000fe40007800008 */
[----:B------:R-:W-:Y:S02]  /*8210*/  ISETP.GT.U32.AND P2, PT, R231, R68, PT ;  /* 0x00000044e700720c */ /* 0x000fe40003f44070 */
[----:B------:R-:W-:Y:S02]  /*8220*/  FMNMX3 R37, R37, R11, R12, !PT ;  /* 0x0000000b25257276 */ /* 0x000fe4000780000c */
[----:B------:R-:W-:Y:S02]  /*8230*/  ISETP.GT.U32.AND.EX P2, PT, R36, RZ, PT, P2 ;  /* 0x000000ff2400720c */ /* 0x000fe40003f44120 */
[----:B------:R-:W-:-:S02]  /*8240*/  FMNMX3 R37, R37, R13, R14, !PT ;  /* 0x0000000d25257276 */ /* 0x000fc4000780000e */
[----:B------:R-:W-:Y:S02]  /*8250*/  SEL R36, RZ, 0x1, !P6 ;  /* 0x00000001ff247807 */ /* 0x000fe40007000000 */
[----:B------:R-:W-:Y:S02]  /*8260*/  FMNMX3 R37, R37, R15, R16, !PT ;  /* 0x0000000f25257276 */ /* 0x000fe40007800010 */
[----:B------:R-:W-:Y:S01]  /*8270*/  LOP3.LUT R10, R10, 0x3, RZ, 0xc0, !PT ;  /* 0x000000030a0a7812 */ /* 0x000fe200078ec0ff */
[----:B------:R-:W-:Y:S01]  /*8280*/  IMAD.IADD R36, R36, 0x1, R211 ;  /* 0x0000000124247824 */ /* 0x000fe200078e02d3 */
[----:B------:R-:W-:Y:S02]  /*8290*/  FMNMX3 R37, R37, R17, R18, !PT ;  /* 0x0000001125257276 */ /* 0x000fe40007800012 */
[----:B------:R-:W-:Y:S02]  /*82a0*/  SEL R245, RZ, 0x7fff8, !P5 ;  /* 0x0007fff8fff57807 */ /* 0x000fe40006800000 */
[----:B------:R-:W-:-:S02]  /*82b0*/  FMNMX3 R37, R37, R19, R20, !PT ;  /* 0x0000001325257276 */ /* 0x000fc40007800014 */
[----:B------:R-:W-:Y:S02]  /*82c0*/  LOP3.LUT R36, R36, 0x3, RZ, 0xc0, !PT ;  /* 0x0000000324247812 */ /* 0x000fe400078ec0ff */
[----:B------:R-:W-:Y:S02]  /*82d0*/  FMNMX3 R37, R37, R21, R22, !PT ;  /* 0x0000001525257276 */ /* 0x000fe40007800016 */
[----:B------:R-:W-:Y:S02]  /*82e0*/  LOP3.LUT R218, R218, 0x3, RZ, 0xc0, !PT ;  /* 0x00000003dada7812 */ /* 0x000fe400078ec0ff */
[----:B------:R-:W-:Y:S02]  /*82f0*/  IADD3 R10, PT, PT, R10, R214, R203 ;  /* 0x000000d60a0a7210 */ /* 0x000fe40007ffe0cb */
[----:B------:R-:W-:Y:S02]  /*8300*/  IADD3 R36, PT, PT, R36, R212, R209 ;  /* 0x000000d424247210 */ /* 0x000fe40007ffe0d1 */
[----:B------:R-:W-:Y:S01]  /*8310*/  FMNMX3 R37, R37, R23, R24, !PT ;  /* 0x0000001725257276 */ /* 0x000fe20007800018 */
[----:B------:R-:W-:Y:S01]  /*8320*/  IMAD.SHL.U32 R10, R10, 0x100, RZ ;  /* 0x000001000a0a7824 */ /* 0x000fe200078e00ff */
[----:B------:R-:W-:-:S02]  /*8330*/  IADD3 R245, PT, PT, R218, R245, R222 ;  /* 0x000000f5daf57210 */ /* 0x000fc40007ffe0de */
[----:B------:R-:W-:Y:S02]  /*8340*/  LOP3.LUT R36, R36, 0xf, RZ, 0xc0, !PT ;  /* 0x0000000f24247812 */ /* 0x000fe400078ec0ff */
[----:B------:R-:W-:Y:S02]  /*8350*/  FMNMX3 R37, R37, R25, R26, !PT ;  /* 0x0000001925257276 */ /* 0x000fe4000780001a */
[----:B------:R-:W-:Y:S01]  /*8360*/  LOP3.LUT R205, R205, 0x3, RZ, 0xc0, !PT ;  /* 0x00000003cdcd7812 */ /* 0x000fe200078ec0ff */
[----:B------:R-:W-:Y:S01]  /*8370*/  IMAD R36, R245, 0x10, R36 ;  /* 0x00000010f5247824 */ /* 0x000fe200078e0224 */
[----:B------:R-:W-:Y:S02]  /*8380*/  FMNMX3 R37, R37, R27, R28, !PT ;  /* 0x0000001b25257276 */ /* 0x000fe4000780001c */
[----:B------:R-:W-:Y:S02]  /*8390*/  IADD3 R205, PT, PT, R205, R210, R207 ;  /* 0x000000d2cdcd7210 */ /* 0x000fe40007ffe0cf */
[----:B------:R-:W-:-:S02]  /*83a0*/  LOP3.LUT R10, R10, 0xf00, RZ, 0xe2, !PT ;  /* 0x00000f000a0a7812 */ /* 0x000fc400078ee2ff */
[----:B------:R-:W-:Y:S02]  /*83b0*/  FMNMX3 R37, R37, R29, R30, !PT ;  /* 0x0000001d25257276 */ /* 0x000fe4000780001e */
[----:B------:R-:W-:Y:S01]  /*83c0*/  LOP3.LUT R33, R36, 0xff, RZ, 0xc0, !PT ;  /* 0x000000ff24217812 */ /* 0x000fe200078ec0ff */
[----:B------:R-:W-:Y:S01]  /*83d0*/  IMAD R10, R205, 0x1000, R10 ;  /* 0x00001000cd0a7824 */ /* 0x000fe200078e020a */
[----:B------:R-:W-:Y:S01]  /*83e0*/  FMNMX3 R37, R37, R31, R32, !PT ;  /* 0x0000001f25257276 */ /* 0x000fe20007800020 */
[----:B------:R-:W-:Y:S01]  /*83f0*/  IMAD.U32 R36, RZ, RZ, UR9 ;  /* 0x00000009ff247e24 */ /* 0x000fe2000f8e00ff */
[----:B------:R-:W-:Y:S01]  /*8400*/  FSEL R206, R42, -INF , !P2 ;  /* 0xff8000002ace7808 */ /* 0x000fe20005000000 */
[----:B------:R-:W-:Y:S01]  /*8410*/  IMAD.IADD R10, R10, 0x1, R33 ;  /* 0x000000010a0a7824 */ /* 0x000fe200078e0221 */
[----:B------:R-:W-:Y:S01]  /*8420*/  FMNMX3 R37, R37, R213, R34, !PT ;  /* 0x000000d525257276 */ /* 0x000fe20007800022 */
[----:B------:R-:W-:Y:S01]  /*8430*/  IMAD.U32 R33, RZ, RZ, UR9 ;  /* 0x00000009ff217e24 */ /* 0x000fe2000f8e00ff */
[----:B------:R-:W-:-:S02]  /*8440*/  ISETP.GT.U32.AND P2, PT, R229, R68, PT ;  /* 0x00000044e500720c */ /* 0x000fc40003f44070 */
[----:B------:R-:W-:Y:S02]  /*8450*/  ISETP.GT.U32.AND P4, PT, R221, R68, PT ;  /* 0x00000044dd00720c */ /* 0x000fe40003f84070 */
[----:B------:R-:W-:Y:S02]  /*8460*/  LOP3.LUT R10, R10, 0xffff, RZ, 0xc0, !PT ;  /* 0x0000ffff0a0a7812 */ /* 0x000fe400078ec0ff */
[----:B------:R-:W-:Y:S02]  /*8470*/  FMNMX3 R37, R37, R35, R200, !PT ;  /* 0x0000002325257276 */ /* 0x000fe400078000c8 */
[----:B------:R-:W-:Y:S02]  /*8480*/  ISETP.GT.U32.AND.EX P1, PT, R39, RZ, PT, P1 ;  /* 0x000000ff2700720c */ /* 0x000fe40003f24110 */
[----:B------:R-:W-:Y:S02]  /*8490*/  ISETP.GT.U32.AND.EX P4, PT, R33, RZ, PT, P4 ;  /* 0x000000ff2100720c */ /* 0x000fe40003f84140 */
[----:B------:R-:W-:-:S02]  /*84a0*/  ISETP.GT.U32.AND.EX P2, PT, R36, RZ, PT, P2 ;  /* 0x000000ff2400720c */ /* 0x000fc40003f44120 */
[--C-:B------:R-:W-:Y:S02]  /*84b0*/  SHF.R.U32.HI R33, RZ, 0xf, R10.reuse ;  /* 0x0000000fff217819 */ /* 0x100fe4000001160a */
[----:B------:R-:W-:Y:S02]  /*84c0*/  SHF.R.U32.HI R36, RZ, 0xd, R10 ;  /* 0x0000000dff247819 */ /* 0x000fe4000001160a */
[----:B------:R-:W-:Y:S02]  /*84d0*/  FMNMX3 R37, R37, R202, R215, !PT ;  /* 0x000000ca25257276 */ /* 0x000fe400078000d7 */
[----:B------:R-:W-:Y:S02]  /*84e0*/  FSEL R47, R47, -INF , !P4 ;  /* 0xff8000002f2f7808 */ /* 0x000fe40006000000 */
[----:B------:R-:W-:Y:S02]  /*84f0*/  FSEL R49, R49, -INF , !P1 ;  /* 0xff80000031317808 */ /* 0x000fe40004800000 */
[----:B------:R-:W-:-:S02]  /*8500*/  LOP3.LUT P4, RZ, R33, 0x1, RZ, 0xc0, !PT ;  /* 0x0000000121ff7812 */ /* 0x000fc4000788c0ff */
[----:B------:R-:W-:Y:S02]  /*8510*/  LOP3.LUT P1, RZ, R36, 0x1, RZ, 0xc0, !PT ;  /* 0x0000000124ff7812 */ /* 0x000fe4000782c0ff */
[----:B------:R-:W-:Y:S02]  /*8520*/  ISETP.GT.U32.AND P3, PT, R223, R68, PT ;  /* 0x00000044df00720c */ /* 0x000fe40003f64070 */
[--C-:B------:R-:W-:Y:S02]  /*8530*/  SHF.R.U32.HI R33, RZ, 0xe, R10.reuse ;  /* 0x0000000eff217819 */ /* 0x100fe4000001160a */
[----:B------:R-:W-:Y:S02]  /*8540*/  SHF.R.U32.HI R36, RZ, 0xb, R10 ;  /* 0x0000000bff247819 */ /* 0x000fe4000001160a */
[----:B------:R-:W-:Y:S02]  /*8550*/  FMNMX3 R37, R37, R217, R204, !PT ;  /* 0x000000d925257276 */ /* 0x000fe400078000cc */
[----:B------:R-:W-:-:S02]  /*8560*/  FSEL R48, R48, -INF , !P2 ;  /* 0xff80000030307808 */ /* 0x000fc40005000000 */
[----:B------:R-:W-:Y:S02]  /*8570*/  FSEL R51, R51, -INF , !P0 ;  /* 0xff80000033337808 */ /* 0x000fe40004000000 */
[----:B------:R-:W-:Y:S02]  /*8580*/  ISETP.GT.U32.AND.EX P3, PT, R38, RZ, PT, P3 ;  /* 0x000000ff2600720c */ /* 0x000fe40003f64130 */
[----:B------:R-:W-:Y:S02]  /*8590*/  LOP3.LUT P2, RZ, R33, 0x1, RZ, 0xc0, !PT ;  /* 0x0000000121ff7812 */ /* 0x000fe4000784c0ff */
[----:B------:R-:W-:Y:S02]  /*85a0*/  LOP3.LUT P0, RZ, R36, 0x1, RZ, 0xc0, !PT ;  /* 0x0000000124ff7812 */ /* 0x000fe4000780c0ff */
[----:B------:R-:W-:Y:S02]  /*85b0*/  FMNMX3 R37, R37, R219, R206, !PT ;  /* 0x000000db25257276 */ /* 0x000fe400078000ce */
[----:B------:R-:W-:-:S02]  /*85c0*/  SHF.R.U32.HI R33, RZ, 0xc, R10 ;  /* 0x0000000cff217819 */ /* 0x000fc4000001160a */
[----:B------:R-:W-:Y:S02]  /*85d0*/  SHF.R.U32.HI R36, RZ, 0x9, R10 ;  /* 0x00000009ff247819 */ /* 0x000fe4000001160a */
[----:B------:R-:W-:Y:S02]  /*85e0*/  FSEL R50, R50, -INF , !P3 ;  /* 0xff80000032327808 */ /* 0x000fe40005800000 */
[----:B------:R-:W-:Y:S02]  /*85f0*/  FSEL R203, R53, -INF , !P2 ;  /* 0xff80000035cb7808 */ /* 0x000fe40005000000 */
[----:B------:R-:W-:Y:S02]  /*8600*/  FMNMX3 R37, R37, R43, R44, !PT ;  /* 0x0000002b25257276 */ /* 0x000fe4000780002c */
[----:B------:R-:W-:Y:S02]  /*8610*/  LOP3.LUT P3, RZ, R33, 0x1, RZ, 0xc0, !PT ;  /* 0x0000000121ff7812 */ /* 0x000fe4000786c0ff */
[----:B------:R-:W-:-:S02]  /*8620*/  LOP3.LUT P2, RZ, R36, 0x1, RZ, 0xc0, !PT ;  /* 0x0000000124ff7812 */ /* 0x000fc4000784c0ff */
[--C-:B------:R-:W-:Y:S02]  /*8630*/  SHF.R.U32.HI R33, RZ, 0xa, R10.reuse ;  /* 0x0000000aff217819 */ /* 0x100fe4000001160a */
[----:B------:R-:W-:Y:S02]  /*8640*/  SHF.R.U32.HI R36, RZ, 0x7, R10 ;  /* 0x00000007ff247819 */ /* 0x000fe4000001160a */
[----:B------:R-:W-:Y:S02]  /*8650*/  FMNMX3 R37, R37, R46, R45, !PT ;  /* 0x0000002e25257276 */ /* 0x000fe4000780002d */
[----:B------:R-:W-:Y:S02]  /*8660*/  FSEL R201, R52, -INF , !P4 ;  /* 0xff80000034c97808 */ /* 0x000fe40006000000 */
[----:B------:R-:W-:Y:S02]  /*8670*/  FSEL R55, R55, -INF , !P3 ;  /* 0xff80000037377808 */ /* 0x000fe40005800000 */
[----:B------:R-:W-:-:S02]  /*8680*/  LOP3.LUT P4, RZ, R33, 0x1, RZ, 0xc0, !PT ;  /* 0x0000000121ff7812 */ /* 0x000fc4000788c0ff */
[----:B------:R-:W-:Y:S02]  /*8690*/  LOP3.LUT P3, RZ, R36, 0x1, RZ, 0xc0, !PT ;  /* 0x0000000124ff7812 */ /* 0x000fe4000786c0ff */
[----:B------:R-:W-:Y:S02]  /*86a0*/  SHF.R.U32.HI R36, RZ, 0x5, R10 ;  /* 0x00000005ff247819 */ /* 0x000fe4000001160a */
[----:B------:R-:W-:Y:S02]  /*86b0*/  FMNMX3 R37, R37, R47, R48, !PT ;  /* 0x0000002f25257276 */ /* 0x000fe40007800030 */
[----:B------:R-:W-:Y:S02]  /*86c0*/  SHF.R.U32.HI R33, RZ, 0x8, R10 ;  /* 0x00000008ff217819 */ /* 0x000fe4000001160a */
[----:B------:R-:W-:Y:S02]  /*86d0*/  FSEL R57, R57, -INF , !P4 ;  /* 0xff80000039397808 */ /* 0x000fe40006000000 */
[----:B------:R-:W-:-:S02]  /*86e0*/  LOP3.LUT P4, RZ, R36, 0x1, RZ, 0xc0, !PT ;  /* 0x0000000124ff7812 */ /* 0x000fc4000788c0ff */
[----:B------:R-:W-:Y:S02]  /*86f0*/  FMNMX3 R36, R37, R49, R50, !PT ;  /* 0x0000003125247276 */ /* 0x000fe40007800032 */
[----:B------:R-:W-:Y:S02]  /*8700*/  FSEL R54, R54, -INF , !P1 ;  /* 0xff80000036367808 */ /* 0x000fe40004800000 */
[----:B------:R-:W-:Y:S02]  /*8710*/  LOP3.LUT P1, RZ, R33, 0x1, RZ, 0xc0, !PT ;  /* 0x0000000121ff7812 */ /* 0x000fe4000782c0ff */
[----:B------:R-:W-:Y:S02]  /*8720*/  SHF.R.U32.HI R33, RZ, 0x6, R10 ;  /* 0x00000006ff217819 */ /* 0x000fe4000001160a */
[----:B------:R-:W-:Y:S02]  /*8730*/  FMNMX3 R36, R36, R51, R201, !PT ;  /* 0x0000003324247276 */ /* 0x000fe400078000c9 */
[----:B------:R-:W-:-:S02]  /*8740*/  FSEL R56, R56, -INF , !P0 ;  /* 0xff80000038387808 */ /* 0x000fc40004000000 */
[----:B------:R-:W-:Y:S02]  /*8750*/  LOP3.LUT P0, RZ, R33, 0x1, RZ, 0xc0, !PT ;  /* 0x0000000121ff7812 */ /* 0x000fe4000780c0ff */
[----:B------:R-:W-:Y:S02]  /*8760*/  SHF.R.U32.HI R33, RZ, 0x4, R10 ;  /* 0x00000004ff217819 */ /* 0x000fe4000001160a */
[----:B------:R-:W-:Y:S02]  /*8770*/  FMNMX3 R36, R36, R203, R54, !PT ;  /* 0x000000cb24247276 */ /* 0x000fe40007800036 */
[----:B------:R-:W-:Y:S02]  /*8780*/  FSEL R58, R58, -INF , !P2 ;  /* 0xff8000003a3a7808 */ /* 0x000fe40005000000 */
[----:B------:R-:W-:Y:S02]  /*8790*/  LOP3.LUT P2, RZ, R33, 0x1, RZ, 0xc0, !PT ;  /* 0x0000000121ff7812 */ /* 0x000fe4000784c0ff */
[----:B------:R-:W-:-:S02]  /*87a0*/  FMNMX3 R36, R36, R55, R56, !PT ;  /* 0x0000003724247276 */ /* 0x000fc40007800038 */
[--C-:B------:R-:W-:Y:S02]  /*87b0*/  SHF.R.U32.HI R38, RZ, 0x3, R10.reuse ;  /* 0x00000003ff267819 */ /* 0x100fe4000001160a */
[--C-:B------:R-:W-:Y:S02]  /*87c0*/  SHF.R.U32.HI R33, RZ, 0x2, R10.reuse ;  /* 0x00000002ff217819 */ /* 0x100fe4000001160a */
[----:B------:R-:W-:Y:S02]  /*87d0*/  SHF.R.U32.HI R10, RZ, 0x1, R10 ;  /* 0x00000001ff0a7819 */ /* 0x000fe4000001160a */
[----:B------:R-:W-:Y:S02]  /*87e0*/  FSEL R59, R59, -INF , !P1 ;  /* 0xff8000003b3b7808 */ /* 0x000fe40004800000 */
[----:B------:R-:W-:Y:S02]  /*87f0*/  FSEL R60, R60, -INF , !P3 ;  /* 0xff8000003c3c7808 */ /* 0x000fe40005800000 */
[----:B------:R-:W-:-:S02]  /*8800*/  FMNMX3 R36, R36, R57, R58, !PT ;  /* 0x0000003924247276 */ /* 0x000fc4000780003a */
[----:B------:R-:W-:Y:S01]  /*8810*/  FSEL R205, R61, -INF , !P0 ;  /* 0xff8000003dcd7808 */ /* 0x000fe20004000000 */
[----:B------:R-:W-:Y:S01]  /*8820*/  FMUL R61, R67, UR43 ;  /* 0x0000002b433d7c20 */ /* 0x000fe20008400000 */
[----:B------:R-:W-:Y:S01]  /*8830*/  LOP3.LUT P0, RZ, R10, 0x1, RZ, 0xc0, !PT ;  /* 0x000000010aff7812 */ /* 0x000fe2000780c0ff */
[----:B------:R-:W-:Y:S01]  /*8840*/  FMUL R10, R64, UR43 ;  /* 0x0000002b400a7c20 */ /* 0x000fe20008400000 */
[----:B------:R-:W-:Y:S02]  /*8850*/  LOP3.LUT P1, RZ, R38, 0x1, RZ, 0xc0, !PT ;  /* 0x0000000126ff7812 */ /* 0x000fe4000782c0ff */
[----:B------:R-:W-:Y:S02]  /*8860*/  FSEL R64, R62, -INF , !P4 ;  /* 0xff8000003e407808 */ /* 0x000fe40006000000 */
[----:B------:R-:W-:Y:S01]  /*8870*/  FMNMX3 R37, R36, R59, R60, !PT ;  /* 0x0000003b24257276 */ /* 0x000fe2000780003c */
[----:B------:R-:W-:Y:S01]  /*8880*/  FMUL R36, R66, UR43 ;  /* 0x0000002b42247c20 */ /* 0x000fe20008400000 */
[----:B------:R-:W-:Y:S01]  /*8890*/  LOP3.LUT P3, RZ, R33, 0x1, RZ, 0xc0, !PT ;  /* 0x0000000121ff7812 */ /* 0x000fe2000786c0ff */
[----:B------:R-:W-:Y:S01]  /*88a0*/  FMUL R33, R65, UR43 ;  /* 0x0000002b41217c20 */ /* 0x000fe20008400000 */
[----:B------:R-:W-:-:S02]  /*88b0*/  FSEL R66, R63, -INF , !P2 ;  /* 0xff8000003f427808 */ /* 0x000fc40005000000 */
[----:B------:R-:W-:Y:S02]  /*88c0*/  FSEL R65, R10, -INF , !P1 ;  /* 0xff8000000a417808 */ /* 0x000fe40004800000 */
[----:B------:R-:W-:Y:S02]  /*88d0*/  FMNMX3 R37, R37, R205, R64, !PT ;  /* 0x000000cd25257276 */ /* 0x000fe40007800040 */
[----:B------:R-:W-:Y:S02]  /*88e0*/  FSEL R62, R33, -INF , !P3 ;  /* 0xff800000213e7808 */ /* 0x000fe40005800000 */
[----:B------:R-:W-:Y:S02]  /*88f0*/  FSEL R63, R36, -INF , !P0 ;  /* 0xff800000243f7808 */ /* 0x000fe40004000000 */
[----:B------:R-:W-:Y:S02]  /*8900*/  FMNMX3 R37, R37, R66, R65, !PT ;  /* 0x0000004225257276 */ /* 0x000fe40007800041 */
[----:B------:R-:W-:-:S02]  /*8910*/  FSEL R61, R61, -INF , !P6 ;  /* 0xff8000003d3d7808 */ /* 0x000fc40007000000 */
[----:B------:R-:W-:Y:S02]  /*8920*/  FMNMX3 R10, R37, R62, R63, !PT ;  /* 0x0000003e250a7276 */ /* 0x000fe4000780003f */
[----:B------:R-:W-:Y:S02]  /*8930*/  LOP3.LUT P5, RZ, R0, 0xff, RZ, 0xc0, !PT ;  /* 0x000000ff00ff7812 */ /* 0x000fe400078ac0ff */
[----:B------:R-:W-:Y:S02]  /*8940*/  FMNMX R10, R61, R10, !PT ;  /* 0x0000000a3d0a7209 */ /* 0x000fe40007800000 */
[----:B------:R-:W-:-:S03]  /*8950*/  IADD3 RZ, P1, PT, R198, UR29, RZ ;  /* 0x0000001dc6ff7c10 */ /* 0x000fc6000ff3e0ff */
[----:B------:R-:W1:Y:S06]  /*8960*/  SHFL.BFLY PT, R52, R10, 0x10, 0x1f ;  /* 0x0e001f000a347f89 */ /* 0x000e6c00000e0000 */
[----:B------:R-:W2:Y:S01]  /*8970*/  @!P5 SYNCS.CCTL.IV [UR13+0xc010] ;  /* 0x00c01000ff00d9b1 */ /* 0x000ea2000800000d */
[----:B------:R-:W-:Y:S01]  /*8980*/  NOP ;  /* 0x0000000000007918 */ /* 0x000fe20000000000 */
[----:B-1----:R-:W-:-:S05]  /*8990*/  FMNMX3 R52, R10, R52, R173, !PT ;  /* 0x000000340a347276 */ /* 0x002fca00078000ad */
[--C-:B------:R-:W-:Y:S01]  /*89a0*/  FADD R6, R6, -R52.reuse ;  /* 0x8000003406067221 */ /* 0x100fe20000000000 */
[----:B------:R-:W-:Y:S01]  /*89b0*/  FADD R33, -R52, R173 ;  /* 0x000000ad34217221 */ /* 0x000fe20000000100 */
[--C-:B------:R-:W-:Y:S01]  /*89c0*/  FADD R5, R5, -R52.reuse ;  /* 0x8000003405057221 */ /* 0x100fe20000000000 */
[--C-:B------:R-:W-:Y:S01]  /*89d0*/  FADD R4, R4, -R52.reuse ;  /* 0x8000003404047221 */ /* 0x100fe20000000000 */
[--C-:B------:R-:W-:Y:S01]  /*89e0*/  FADD R7, R7, -R52.reuse ;  /* 0x8000003407077221 */ /* 0x100fe20000000000 */
[----:B------:R-:W-:Y:S01]  /*89f0*/  FMUL R6, R6, 1.4426950216293334961 ;  /* 0x3fb8aa3b06067820 */ /* 0x000fe20000400000 */
[----:B------:R-:W-:Y:S01]  /*8a00*/  FMUL R33, R33, 1.4426950216293334961 ;  /* 0x3fb8aa3b21217820 */ /* 0x000fe20000400000 */
[----:B------:R-:W-:Y:S01]  /*8a10*/  FMUL R5, R5, 1.4426950216293334961 ;  /* 0x3fb8aa3b05057820 */ /* 0x000fe20000400000 */
[--C-:B------:R-:W-:Y:S01]  /*8a20*/  FADD R251, R251, -R52.reuse ;  /* 0x80000034fbfb7221 */ /* 0x100fe20000000000 */
[----:B------:R-:W-:Y:S01]  /*8a30*/  FMUL R4, R4, 1.4426950216293334961 ;  /* 0x3fb8aa3b04047820 */ /* 0x000fe20000400000 */
[----:B------:R-:W-:Y:S01]  /*8a40*/  FMUL R7, R7, 1.4426950216293334961 ;  /* 0x3fb8aa3b07077820 */ /* 0x000fe20000400000 */
[----:B------:R1:W-:Y:S01]  /*8a50*/  MUFU.EX2 R37, R6 ;  /* 0x0000000600257308 */ /* 0x0003e20000000800 */
[----:B------:R-:W-:Y:S01]  /*8a60*/  FMUL R10, R251, 1.4426950216293334961 ;  /* 0x3fb8aa3bfb0a7820 */ /* 0x000fe20000400000 */
[--C-:B------:R-:W-:Y:S01]  /*8a70*/  FADD R8, R8, -R52.reuse ;  /* 0x8000003408087221 */ /* 0x100fe20000000000 */
[--C-:B------:R-:W-:Y:S01]  /*8a80*/  FADD R9, R9, -R52.reuse ;  /* 0x8000003409097221 */ /* 0x100fe20000000000 */
[--C-:B------:R-:W-:Y:S01]  /*8a90*/  FADD R11, R11, -R52.reuse ;  /* 0x800000340b0b7221 */ /* 0x100fe20000000000 */
[--C-:B------:R-:W-:Y:S01]  /*8aa0*/  FADD R13, R13, -R52.reuse ;  /* 0x800000340d0d7221 */ /* 0x100fe20000000000 */
[----:B------:R-:W-:Y:S01]  /*8ab0*/  FMUL R8, R8, 1.4426950216293334961 ;  /* 0x3fb8aa3b08087820 */ /* 0x000fe20000400000 */
[--C-:B------:R-:W-:Y:S01]  /*8ac0*/  FADD R12, R12, -R52.reuse ;  /* 0x800000340c0c7221 */ /* 0x100fe20000000000 */
[----:B------:R-:W-:Y:S01]  /*8ad0*/  MUFU.EX2 R53, R33 ;  /* 0x0000002100357308 */ /* 0x000fe20000000800 */
[--C-:B-1----:R-:W-:Y:S01]  /*8ae0*/  FADD R6, R15, -R52.reuse ;  /* 0x800000340f067221 */ /* 0x102fe20000000000 */
[----:B------:R-:W-:Y:S01]  /*8af0*/  FMUL R41, R11, 1.4426950216293334961 ;  /* 0x3fb8aa3b0b297820 */ /* 0x000fe20000400000 */
[----:B------:R-:W-:Y:S01]  /*8b00*/  FMUL R11, R13, 1.4426950216293334961 ;  /* 0x3fb8aa3b0d0b7820 */ /* 0x000fe20000400000 */
[----:B------:R-:W-:Y:S01]  /*8b10*/  FMUL R12, R12, 1.4426950216293334961 ;  /* 0x3fb8aa3b0c0c7820 */ /* 0x000fe20000400000 */
[--C-:B------:R-:W-:Y:S01]  /*8b20*/  FADD R14, R14, -R52.reuse ;  /* 0x800000340e0e7221 */ /* 0x100fe20000000000 */
[--C-:B------:R-:W-:Y:S01]  /*8b30*/  FADD R17, R17, -R52.reuse ;  /* 0x8000003411117221 */ /* 0x100fe20000000000 */
[--C-:B------:R-:W-:Y:S01]  /*8b40*/  FADD R18, R18, -R52.reuse ;  /* 0x8000003412127221 */ /* 0x100fe20000000000 */
[----:B------:R1:W-:Y:S01]  /*8b50*/  MUFU.EX2 R36, R4 ;  /* 0x0000000400247308 */ /* 0x0003e20000000800 */
[----:B------:R-:W-:Y:S01]  /*8b60*/  FMUL R14, R14, 1.4426950216293334961 ;  /* 0x3fb8aa3b0e0e7820 */ /* 0x000fe20000400000 */
[--C-:B------:R-:W-:Y:S01]  /*8b70*/  FADD R24, R24, -R52.reuse ;  /* 0x8000003418187221 */ /* 0x100fe20000000000 */
[----:B------:R-:W-:Y:S01]  /*8b80*/  FMUL R18, R18, 1.4426950216293334961 ;  /* 0x3fb8aa3b12127820 */ /* 0x000fe20000400000 */
[--C-:B------:R-:W-:Y:S01]  /*8b90*/  FADD R200, R200, -R52.reuse ;  /* 0x80000034c8c87221 */ /* 0x100fe20000000000 */
[--C-:B------:R-:W-:Y:S01]  /*8ba0*/  FADD R21, R21, -R52.reuse ;  /* 0x8000003415157221 */ /* 0x100fe20000000000 */
[--C-:B------:R-:W-:Y:S01]  /*8bb0*/  FADD R22, R22, -R52.reuse ;  /* 0x8000003416167221 */ /* 0x100fe20000000000 */
[--C-:B------:R-:W-:Y:S01]  /*8bc0*/  FADD R23, R23, -R52.reuse ;  /* 0x8000003417177221 */ /* 0x100fe20000000000 */
[----:B------:R-:W3:Y:S01]  /*8bd0*/  MUFU.EX2 R5, R5 ;  /* 0x0000000500057308 */ /* 0x000ee20000000800 */
[----:B-1----:R-:W-:Y:S01]  /*8be0*/  FMUL R4, R9, 1.4426950216293334961 ;  /* 0x3fb8aa3b09047820 */ /* 0x002fe20000400000 */
[----:B------:R-:W-:Y:S01]  /*8bf0*/  FMUL R22, R22, 1.4426950216293334961 ;  /* 0x3fb8aa3b16167820 */ /* 0x000fe20000400000 */
[----:B------:R-:W-:Y:S01]  /*8c00*/  FMUL R23, R23, 1.4426950216293334961 ;  /* 0x3fb8aa3b17177820 */ /* 0x000fe20000400000 */
[--C-:B------:R-:W-:Y:S01]  /*8c10*/  FADD R25, R25, -R52.reuse ;  /* 0x8000003419197221 */ /* 0x100fe20000000000 */
[--C-:B------:R-:W-:Y:S01]  /*8c20*/  FADD R26, R26, -R52.reuse ;  /* 0x800000341a1a7221 */ /* 0x100fe20000000000 */
[--C-:B------:R-:W-:Y:S01]  /*8c30*/  FADD R27, R27, -R52.reuse ;  /* 0x800000341b1b7221 */ /* 0x100fe20000000000 */
[--C-:B------:R-:W-:Y:S01]  /*8c40*/  FADD R28, R28, -R52.reuse ;  /* 0x800000341c1c7221 */ /* 0x100fe20000000000 */
[----:B------:R1:W-:Y:S01]  /*8c50*/  MUFU.EX2 R33, R7 ;  /* 0x0000000700217308 */ /* 0x0003e20000000800 */
[----:B------:R-:W-:Y:S01]  /*8c60*/  FMUL R26, R26, 1.4426950216293334961 ;  /* 0x3fb8aa3b1a1a7820 */ /* 0x000fe20000400000 */
[----:B------:R-:W-:Y:S01]  /*8c70*/  FMUL R27, R27, 1.4426950216293334961 ;  /* 0x3fb8aa3b1b1b7820 */ /* 0x000fe20000400000 */
[--C-:B------:R-:W-:Y:S01]  /*8c80*/  FADD R29, R29, -R52.reuse ;  /* 0x800000341d1d7221 */ /* 0x100fe20000000000 */
[----:B------:R-:W-:Y:S01]  /*8c90*/  FMUL R28, R28, 1.4426950216293334961 ;  /* 0x3fb8aa3b1c1c7820 */ /* 0x000fe20000400000 */
[--C-:B------:R-:W-:Y:S01]  /*8ca0*/  FADD R30, R30, -R52.reuse ;  /* 0x800000341e1e7221 */ /* 0x100fe20000000000 */
[--C-:B------:R-:W-:Y:S01]  /*8cb0*/  FADD R31, R31, -R52.reuse ;  /* 0x800000341f1f7221 */ /* 0x100fe20000000000 */
[--C-:B------:R-:W-:Y:S01]  /*8cc0*/  FADD R32, R32, -R52.reuse ;  /* 0x8000003420207221 */ /* 0x100fe20000000000 */
[----:B------:R-:W4:Y:S01]  /*8cd0*/  MUFU.EX2 R10, R10 ;  /* 0x0000000a000a7308 */ /* 0x000f220000000800 */
[----:B-1----:R-:W-:Y:S01]  /*8ce0*/  FMUL R7, R6, 1.4426950216293334961 ;  /* 0x3fb8aa3b06077820 */ /* 0x002fe20000400000 */
[--C-:B------:R-:W-:Y:S01]  /*8cf0*/  FADD R6, R16, -R52.reuse ;  /* 0x8000003410067221 */ /* 0x100fe20000000000 */
[----:B------:R-:W-:Y:S01]  /*8d00*/  FMUL R30, R30, 1.4426950216293334961 ;  /* 0x3fb8aa3b1e1e7820 */ /* 0x000fe20000400000 */
[----:B------:R-:W-:Y:S01]  /*8d10*/  FMUL R31, R31, 1.4426950216293334961 ;  /* 0x3fb8aa3b1f1f7820 */ /* 0x000fe20000400000 */
[--C-:B------:R-:W-:Y:S01]  /*8d20*/  FADD R213, R213, -R52.reuse ;  /* 0x80000034d5d57221 */ /* 0x100fe20000000000 */
[----:B------:R-:W-:Y:S01]  /*8d30*/  FMUL R39, R6, 1.4426950216293334961 ;  /* 0x3fb8aa3b06277820 */ /* 0x000fe20000400000 */
[--C-:B------:R-:W-:Y:S01]  /*8d40*/  FADD R6, R19, -R52.reuse ;  /* 0x8000003413067221 */ /* 0x100fe20000000000 */
[----:B------:R1:W-:Y:S01]  /*8d50*/  MUFU.EX2 R40, R8 ;  /* 0x0000000800287308 */ /* 0x0003e20000000800 */
[--C-:B------:R-:W-:Y:S01]  /*8d60*/  FADD R34, R34, -R52.reuse ;  /* 0x8000003422227221 */ /* 0x100fe20000000000 */
[--C-:B------:R-:W-:Y:S01]  /*8d70*/  FADD R35, R35, -R52.reuse ;  /* 0x8000003423237221 */ /* 0x100fe20000000000 */
[--C-:B------:R-:W-:Y:S01]  /*8d80*/  FADD R202, R202, -R52.reuse ;  /* 0x80000034caca7221 */ /* 0x100fe20000000000 */
[--C-:B------:R-:W-:Y:S01]  /*8d90*/  FADD R215, R215, -R52.reuse ;  /* 0x80000034d7d77221 */ /* 0x100fe20000000000 */
[--C-:B------:R-:W-:Y:S01]  /*8da0*/  FADD R217, R217, -R52.reuse ;  /* 0x80000034d9d97221 */ /* 0x100fe20000000000 */
[----:B------:R-:W-:Y:S01]  /*8db0*/  FMUL R35, R35, 1.4426950216293334961 ;  /* 0x3fb8aa3b23237820 */ /* 0x000fe20000400000 */
[--C-:B------:R-:W-:Y:S01]  /*8dc0*/  FADD R204, R204, -R52.reuse ;  /* 0x80000034cccc7221 */ /* 0x100fe20000000000 */
[----:B------:R-:W5:Y:S01]  /*8dd0*/  MUFU.EX2 R4, R4 ;  /* 0x0000000400047308 */ /* 0x000f620000000800 */
[----:B-1----:R-:W-:Y:S01]  /*8de0*/  FMUL R8, R6, 1.4426950216293334961 ;  /* 0x3fb8aa3b06087820 */ /* 0x002fe20000400000 */
[--C-:B------:R-:W-:Y:S01]  /*8df0*/  FADD R6, R20, -R52.reuse ;  /* 0x8000003414067221 */ /* 0x100fe20000000000 */
[----:B------:R-:W-:Y:S01]  /*8e00*/  FMUL R217, R217, 1.4426950216293334961 ;  /* 0x3fb8aa3bd9d97820 */ /* 0x000fe20000400000 */
[--C-:B------:R-:W-:Y:S01]  /*8e10*/  FADD R219, R219, -R52.reuse ;  /* 0x80000034dbdb7221 */ /* 0x100fe20000000000 */
[--C-:B------:R-:W-:Y:S01]  /*8e20*/  FADD R206, R206, -R52.reuse ;  /* 0x80000034cece7221 */ /* 0x100fe20000000000 */
[----:B------:R-:W-:Y:S01]  /*8e30*/  FMUL R6, R6, 1.4426950216293334961 ;  /* 0x3fb8aa3b06067820 */ /* 0x000fe20000400000 */
[--C-:B------:R-:W-:Y:S01]  /*8e40*/  FADD R45, R45, -R52.reuse ;  /* 0x800000342d2d7221 */ /* 0x100fe20000000000 */
[----:B------:R3:W-:Y:S01]  /*8e50*/  MUFU.EX2 R16, R7 ;  /* 0x0000000700107308 */ /* 0x0007e20000000800 */
[----:B------:R-:W-:Y:S01]  /*8e60*/  FMUL R206, R206, 1.4426950216293334961 ;  /* 0x3fb8aa3bcece7820 */ /* 0x000fe20000400000 */
[--C-:B------:R-:W-:Y:S01]  /*8e70*/  FADD R47, R47, -R52.reuse ;  /* 0x800000342f2f7221 */ /* 0x100fe20000000000 */
[----:B------:R-:W-:Y:S01]  /*8e80*/  FMUL R232, R45, 1.4426950216293334961 ;  /* 0x3fb8aa3b2de87820 */ /* 0x000fe20000400000 */
[--C-:B------:R-:W-:Y:S01]  /*8e90*/  FADD R48, R48, -R52.reuse ;  /* 0x8000003430307221 */ /* 0x100fe20000000000 */
[--C-:B------:R-:W-:Y:S01]  /*8ea0*/  FADD R49, R49, -R52.reuse ;  /* 0x8000003431317221 */ /* 0x100fe20000000000 */
[----:B------:R-:W-:Y:S01]  /*8eb0*/  FMUL R45, R47, 1.4426950216293334961 ;  /* 0x3fb8aa3b2f2d7820 */ /* 0x000fe20000400000 */
[--C-:B------:R-:W-:Y:S01]  /*8ec0*/  FADD R50, R50, -R52.reuse ;  /* 0x8000003432327221 */ /* 0x100fe20000000000 */
[----:B------:R4:W-:Y:S01]  /*8ed0*/  MUFU.EX2 R13, R6 ;  /* 0x00000006000d7308 */ /* 0x0009e20000000800 */
[----:B---3--:R-:W-:Y:S01]  /*8ee0*/  FADD R7, R36, R5 ;  /* 0x0000000524077221 */ /* 0x008fe20000000000 */
[----:B------:R-:W-:Y:S01]  /*8ef0*/  FMUL R47, R48, 1.4426950216293334961 ;  /* 0x3fb8aa3b302f7820 */ /* 0x000fe20000400000 */
[----:B------:R-:W-:Y:S01]  /*8f00*/  FMUL R49, R49, 1.4426950216293334961 ;  /* 0x3fb8aa3b31317820 */ /* 0x000fe20000400000 */
[----:B------:R-:W-:Y:S01]  /*8f10*/  FMUL R50, R50, 1.4426950216293334961 ;  /* 0x3fb8aa3b32327820 */ /* 0x000fe20000400000 */
[--C-:B------:R-:W-:Y:S01]  /*8f20*/  FADD R51, R51, -R52.reuse ;  /* 0x8000003433337221 */ /* 0x100fe20000000000 */
[--C-:B------:R-:W-:Y:S01]  /*8f30*/  FADD R201, R201, -R52.reuse ;  /* 0x80000034c9c97221 */ /* 0x100fe20000000000 */
[----:B------:R-:W-:Y:S01]  /*8f40*/  FADD R203, R203, -R52 ;  /* 0x80000034cbcb7221 */ /* 0x000fe20000000000 */
[----:B------:R-:W1:Y:S01]  /*8f50*/  MUFU.EX2 R41, R41 ;  /* 0x0000002900297308 */ /* 0x000e620000000800 */
[----:B----4-:R-:W-:Y:S01]  /*8f60*/  FADD R6, R10, R7 ;  /* 0x000000070a067221 */ /* 0x010fe20000000000 */
[----:B------:R-:W-:Y:S01]  /*8f70*/  FMUL R51, R51, 1.4426950216293334961 ;  /* 0x3fb8aa3b33337820 */ /* 0x000fe20000400000 */
[----:B------:R-:W-:Y:S01]  /*8f80*/  FMUL R48, R201, 1.4426950216293334961 ;  /* 0x3fb8aa3bc9307820 */ /* 0x000fe20000400000 */
[----:B------:R-:W-:Y:S01]  /*8f90*/  FMUL R203, R203, 1.4426950216293334961 ;  /* 0x3fb8aa3bcbcb7820 */ /* 0x000fe20000400000 */
[----:B------:R-:W-:Y:S01]  /*8fa0*/  FADD R6, R33, R6 ;  /* 0x0000000621067221 */ /* 0x000fe20000000000 */
[--C-:B------:R-:W-:Y:S01]  /*8fb0*/  FADD R54, R54, -R52.reuse ;  /* 0x8000003436367221 */ /* 0x100fe20000000000 */
[----:B------:R-:W-:Y:S01]  /*8fc0*/  FADD R55, R55, -R52 ;  /* 0x8000003437377221 */ /* 0x000fe20000000000 */
[----:B------:R3:W4:Y:S01]  /*8fd0*/  MUFU.EX2 R38, R12 ;  /* 0x0000000c00267308 */ /* 0x0007220000000800 */
[----:B------:R-:W-:Y:S01]  /*8fe0*/  FADD R7, R37, R6 ;  /* 0x0000000625077221 */ /* 0x000fe20000000000 */
[----:B------:R-:W-:Y:S01]  /*8ff0*/  FMUL R54, R54, 1.4426950216293334961 ;  /* 0x3fb8aa3b36367820 */ /* 0x000fe20000400000 */
[--C-:B------:R-:W-:Y:S01]  /*9000*/  FADD R56, R56, -R52.reuse ;  /* 0x8000003438387221 */ /* 0x100fe20000000000 */
[----:B------:R-:W-:Y:S01]  /*9010*/  FMUL R55, R55, 1.4426950216293334961 ;  /* 0x3fb8aa3b37377820 */ /* 0x000fe20000400000 */
[----:B-----5:R-:W-:Y:S01]  /*9020*/  FADD R7, R4, R7 ;  /* 0x0000000704077221 */ /* 0x020fe20000000000 */
[--C-:B------:R-:W-:Y:S01]  /*9030*/  FADD R57, R57, -R52.reuse ;  /* 0x8000003439397221 */ /* 0x100fe20000000000 */
[----:B------:R-:W-:Y:S01]  /*9040*/  FADD R58, R58, -R52 ;  /* 0x800000343a3a7221 */ /* 0x000fe20000000000 */
[----:B------:R-:W5:Y:S01]  /*9050*/  MUFU.EX2 R11, R11 ;  /* 0x0000000b000b7308 */ /* 0x000f620000000800 */
[----:B------:R-:W-:Y:S01]  /*9060*/  FADD R6, R40, R7 ;  /* 0x0000000728067221 */ /* 0x000fe20000000000 */
[----:B---3--:R-:W-:Y:S01]  /*9070*/  FMUL R12, R17, 1.4426950216293334961 ;  /* 0x3fb8aa3b110c7820 */ /* 0x008fe20000400000 */
[----:B------:R-:W-:Y:S01]  /*9080*/  FMUL R17, R24, 1.4426950216293334961 ;  /* 0x3fb8aa3b18117820 */ /* 0x000fe20000400000 */
[----:B------:R-:W-:Y:S01]  /*9090*/  FMUL R24, R200, 1.4426950216293334961 ;  /* 0x3fb8aa3bc8187820 */ /* 0x000fe20000400000 */
[----:B-1----:R-:W-:Y:S01]  /*90a0*/  FADD R7, R41, R6 ;  /* 0x0000000629077221 */ /* 0x002fe20000000000 */
[--C-:B------:R-:W-:Y:S01]  /*90b0*/  FADD R6, R43, -R52.reuse ;  /* 0x800000342b067221 */ /* 0x100fe20000000000 */
[----:B------:R-:W-:Y:S01]  /*90c0*/  FMUL R57, R57, 1.4426950216293334961 ;  /* 0x3fb8aa3b39397820 */ /* 0x000fe20000400000 */
[----:B------:R1:W3:Y:S01]  /*90d0*/  MUFU.EX2 R15, R14 ;  /* 0x0000000e000f7308 */ /* 0x0002e20000000800 */
[----:B------:R-:W-:Y:S01]  /*90e0*/  FMUL R58, R58, 1.4426950216293334961 ;  /* 0x3fb8aa3b3a3a7820 */ /* 0x000fe20000400000 */
[--C-:B------:R-:W-:Y:S01]  /*90f0*/  FADD R59, R59, -R52.reuse ;  /* 0x800000343b3b7221 */ /* 0x100fe20000000000 */
[--C-:B------:R-:W-:Y:S01]  /*9100*/  FADD R60, R60, -R52.reuse ;  /* 0x800000343c3c7221 */ /* 0x100fe20000000000 */
[--C-:B------:R-:W-:Y:S01]  /*9110*/  FADD R205, R205, -R52.reuse ;  /* 0x80000034cdcd7221 */ /* 0x100fe20000000000 */
[--C-:B------:R-:W-:Y:S01]  /*9120*/  FADD R64, R64, -R52.reuse ;  /* 0x8000003440407221 */ /* 0x100fe20000000000 */
[----:B------:R-:W-:Y:S01]  /*9130*/  FMUL R59, R59, 1.4426950216293334961 ;  /* 0x3fb8aa3b3b3b7820 */ /* 0x000fe20000400000 */
[--C-:B------:R-:W-:Y:S01]  /*9140*/  FADD R66, R66, -R52.reuse ;  /* 0x8000003442427221 */ /* 0x100fe20000000000 */
[----:B------:R-:W0:Y:S01]  /*9150*/  MUFU.EX2 R39, R39 ;  /* 0x0000002700277308 */ /* 0x000e220000000800 */
[----:B-1----:R-:W-:Y:S01]  /*9160*/  FMUL R14, R21, 1.4426950216293334961 ;  /* 0x3fb8aa3b150e7820 */ /* 0x002fe20000400000 */
[----:B------:R-:W-:Y:S01]  /*9170*/  FMUL R21, R29, 1.4426950216293334961 ;  /* 0x3fb8aa3b1d157820 */ /* 0x000fe20000400000 */
[----:B------:R-:W-:Y:S01]  /*9180*/  FMUL R29, R219, 1.4426950216293334961 ;  /* 0x3fb8aa3bdb1d7820 */ /* 0x000fe20000400000 */
[----:B------:R-:W-:Y:S01]  /*9190*/  FMUL R205, R205, 1.4426950216293334961 ;  /* 0x3fb8aa3bcdcd7820 */ /* 0x000fe20000400000 */
[----:B------:R-:W-:Y:S01]  /*91a0*/  FMUL R64, R64, 1.4426950216293334961 ;  /* 0x3fb8aa3b40407820 */ /* 0x000fe20000400000 */
[--C-:B------:R-:W-:Y:S01]  /*91b0*/  FADD R65, R65, -R52.reuse ;  /* 0x8000003441417221 */ /* 0x100fe20000000000 */
[----:B------:R-:W-:Y:S01]  /*91c0*/  FMUL R66, R66, 1.4426950216293334961 ;  /* 0x3fb8aa3b42427820 */ /* 0x000fe20000400000 */
[----:B------:R4:W-:Y:S01]  /*91d0*/  MUFU.EX2 R20, R8 ;  /* 0x0000000800147308 */ /* 0x0009e20000000800 */
[--C-:B------:R-:W-:Y:S01]  /*91e0*/  FADD R62, R62, -R52.reuse ;  /* 0x800000343e3e7221 */ /* 0x100fe20000000000 */
[--C-:B------:R-:W-:Y:S01]  /*91f0*/  FADD R63, R63, -R52.reuse ;  /* 0x800000343f3f7221 */ /* 0x100fe20000000000 */
[----:B------:R-:W-:-:S02]  /*9200*/  FADD R61, R61, -R52 ;  /* 0x800000343d3d7221 */ /* 0x000fc40000000000 */
[----:B------:R-:W-:Y:S01]  /*9210*/  FMUL R62, R62, 1.4426950216293334961 ;  /* 0x3fb8aa3b3e3e7820 */ /* 0x000fe20000400000 */
[----:B------:R-:W-:Y:S01]  /*9220*/  FMUL R63, R63, 1.4426950216293334961 ;  /* 0x3fb8aa3b3f3f7820 */ /* 0x000fe20000400000 */
[----:B------:R-:W-:Y:S01]  /*9230*/  FMUL R61, R61, 1.4426950216293334961 ;  /* 0x3fb8aa3b3d3d7820 */ /* 0x000fe20000400000 */
[----:B------:R-:W1:Y:S01]  /*9240*/  MUFU.EX2 R12, R12 ;  /* 0x0000000c000c7308 */ /* 0x000e620000000800 */
[----:B----4-:R-:W-:Y:S01]  /*9250*/  FADD R8, R38, R7 ;  /* 0x0000000726087221 */ /* 0x010fe20000000000 */
[----:B------:R-:W-:Y:S01]  /*9260*/  FMUL R7, R6, 1.4426950216293334961 ;  /* 0x3fb8aa3b06077820 */ /* 0x000fe20000400000 */
[----:B------:R-:W-:Y:S02]  /*9270*/  FADD R6, R44, -R52 ;  /* 0x800000342c067221 */ /* 0x000fe40000000000 */
[----:B-----5:R-:W-:-:S03]  /*9280*/  FADD R8, R11, R8 ;  /* 0x000000080b087221 */ /* 0x020fc60000000000 */
[----:B------:R4:W5:Y:S01]  /*9290*/  MUFU.EX2 R19, R18 ;  /* 0x0000001200137308 */ /* 0x0009620000000800 */
[----:B---3--:R-:W-:Y:S01]  /*92a0*/  FADD R9, R15, R8 ;  /* 0x000000080f097221 */ /* 0x008fe20000000000 */
[----:B------:R-:W-:Y:S01]  /*92b0*/  FMUL R8, R6, 1.4426950216293334961 ;  /* 0x3fb8aa3b06087820 */ /* 0x000fe20000400000 */
[----:B------:R-:W-:Y:S02]  /*92c0*/  FADD R6, R46, -R52 ;  /* 0x800000342e067221 */ /* 0x000fe40000000000 */
[----:B------:R-:W-:Y:S02]  /*92d0*/  FADD R200, R16, R9 ;  /* 0x0000000910c87221 */ /* 0x000fe40000000000 */
[----:B------:R-:W-:Y:S01]  /*92e0*/  FMUL R6, R6, 1.4426950216293334961 ;  /* 0x3fb8aa3b06067820 */ /* 0x000fe20000400000 */
[----:B------:R-:W3:Y:S01]  /*92f0*/  MUFU.EX2 R14, R14 ;  /* 0x0000000e000e7308 */ /* 0x000ee20000000800 */
[----:B0-----:R-:W-:Y:S01]  /*9300*/  FADD R9, R39, R200 ;  /* 0x000000c827097221 */ /* 0x001fe20000000000 */
[----:B----4-:R-:W-:Y:S01]  /*9310*/  FMUL R18, R25, 1.4426950216293334961 ;  /* 0x3fb8aa3b19127820 */ /* 0x010fe20000400000 */
[----:B------:R-:W-:-:S02]  /*9320*/  FMUL R25, R202, 1.4426950216293334961 ;  /* 0x3fb8aa3bca197820 */ /* 0x000fc40000400000 */
[----:B-1----:R-:W-:-:S03]  /*9330*/  FADD R200, R12, R9 ;  /* 0x000000090cc87221 */ /* 0x002fc60000000000 */
[----:B------:R0:W1:Y:S01]  /*9340*/  MUFU.EX2 R222, R22 ;  /* 0x0000001600de7308 */ /* 0x0000620000000800 */
[----:B-----5:R-:W-:-:S04]  /*9350*/  FADD R9, R19, R200 ;  /* 0x000000c813097221 */ /* 0x020fc80000000000 */
[----:B------:R-:W-:-:S03]  /*9360*/  FADD R200, R20, R9 ;  /* 0x0000000914c87221 */ /* 0x000fc60000000000 */
[----:B------:R4:W5:Y:S01]  /*9370*/  MUFU.EX2 R227, R23 ;  /* 0x0000001700e37308 */ /* 0x0009620000000800 */
[----:B0-----:R-:W-:Y:S01]  /*9380*/  FMUL R22, R32, 1.4426950216293334961 ;  /* 0x3fb8aa3b20167820 */ /* 0x001fe20000400000 */
[----:B------:R-:W-:Y:S01]  /*9390*/  FMUL R32, R34, 1.4426950216293334961 ;  /* 0x3fb8aa3b22207820 */ /* 0x000fe20000400000 */
[----:B------:R-:W-:-:S05]  /*93a0*/  FMUL R34, R215, 1.4426950216293334961 ;  /* 0x3fb8aa3bd7227820 */ /* 0x000fca0000400000 */
[----:B------:R-:W0:Y:S01]  /*93b0*/  MUFU.EX2 R17, R17 ;  /* 0x0000001100117308 */ /* 0x000e220000000800 */
[----:B----4-:R-:W-:-:S07]  /*93c0*/  FMUL R23, R213, 1.4426950216293334961 ;  /* 0x3fb8aa3bd5177820 */ /* 0x010fce0000400000 */
[----:B------:R4:W-:Y:S08]  /*93d0*/  MUFU.EX2 R44, R7 ;  /* 0x00000007002c7308 */ /* 0x0009f00000000800 */
[----:B------:R-:W0:Y:S01]  /*93e0*/  MUFU.EX2 R18, R18 ;  /* 0x0000001200127308 */ /* 0x000e220000000800 */
[----:B----4-:R-:W-:-:S04]  /*93f0*/  FADD R7, R13, R200 ;  /* 0x000000c80d077221 */ /* 0x010fc80000000000 */
[----:B---3--:R-:W-:-:S03]  /*9400*/  FADD R7, R14, R7 ;  /* 0x000000070e077221 */ /* 0x008fc60000000000 */
[----:B------:R-:W3:Y:S08]  /*9410*/  MUFU.EX2 R26, R26 ;  /* 0x0000001a001a7308 */ /* 0x000ef00000000800 */
[----:B------:R1:W-:Y:S08]  /*9420*/  MUFU.EX2 R46, R8 ;  /* 0x00000008002e7308 */ /* 0x0003f00000000800 */
[----:B------:R-:W4:Y:S01]  /*9430*/  MUFU.EX2 R27, R27 ;  /* 0x0000001b001b7308 */ /* 0x000f220000000800 */
[----:B-1----:R-:W-:-:S04]  /*9440*/  FADD R8, R222, R7 ;  /* 0x00000007de087221 */ /* 0x002fc80000000000 */
[----:B-----5:R-:W-:-:S03]  /*9450*/  FADD R8, R227, R8 ;  /* 0x00000008e3087221 */ /* 0x020fc60000000000 */
[----:B------:R1:W5:Y:S01]  /*9460*/  MUFU.EX2 R42, R28 ;  /* 0x0000001c002a7308 */ /* 0x0003620000000800 */
[----:B0-----:R-:W-:-:S04]  /*9470*/  FADD R7, R17, R8 ;  /* 0x0000000811077221 */ /* 0x001fc80000000000 */
[----:B------:R-:W-:-:S03]  /*9480*/  FADD R7, R18, R7 ;  /* 0x0000000712077221 */ /* 0x000fc60000000000 */
[----:B------:R-:W0:Y:S01]  /*9490*/  MUFU.EX2 R21, R21 ;  /* 0x0000001500157308 */ /* 0x000e220000000800 */
[----:B-1----:R-:W-:-:S07]  /*94a0*/  FMUL R28, R204, 1.4426950216293334961 ;  /* 0x3fb8aa3bcc1c7820 */ /* 0x002fce0000400000 */
[----:B------:R-:W1:Y:S08]  /*94b0*/  MUFU.EX2 R30, R30 ;  /* 0x0000001e001e7308 */ /* 0x000e700000000800 */
[----:B------:R3:W-:Y:S08]  /*94c0*/  MUFU.EX2 R229, R6 ;  /* 0x0000000600e57308 */ /* 0x0007f00000000800 */
[----:B------:R-:W1:Y:S01]  /*94d0*/  MUFU.EX2 R31, R31 ;  /* 0x0000001f001f7308 */ /* 0x000e620000000800 */
[----:B---3--:R-:W-:-:S04]  /*94e0*/  FADD R6, R26, R7 ;  /* 0x000000071a067221 */ /* 0x008fc80000000000 */
[----:B----4-:R-:W-:-:S03]  /*94f0*/  FADD R7, R27, R6 ;  /* 0x000000061b077221 */ /* 0x010fc60000000000 */
[----:B------:R-:W3:Y:S01]  /*9500*/  MUFU.EX2 R22, R22 ;  /* 0x0000001600167308 */ /* 0x000ee20000000800 */
[----:B-----5:R-:W-:-:S04]  /*9510*/  FADD R6, R42, R7 ;  /* 0x000000072a067221 */ /* 0x020fc80000000000 */
[----:B0-----:R-:W-:-:S03]  /*9520*/  FADD R7, R21, R6 ;  /* 0x0000000615077221 */ /* 0x001fc60000000000 */
[----:B------:R-:W0:Y:S01]  /*9530*/  MUFU.EX2 R23, R23 ;  /* 0x0000001700177308 */ /* 0x000e220000000800 */
[----:B-1----:R-:W-:-:S04]  /*9540*/  FADD R6, R30, R7 ;  /* 0x000000071e067221 */ /* 0x002fc80000000000 */
[----:B------:R-:W-:-:S03]  /*9550*/  FADD R7, R31, R6 ;  /* 0x000000061f077221 */ /* 0x000fc60000000000 */
[----:B------:R-:W1:Y:S01]  /*9560*/  MUFU.EX2 R32, R32 ;  /* 0x0000002000207308 */ /* 0x000e620000000800 */
[----:B---3--:R-:W-:-:S07]  /*9570*/  FADD R6, R22, R7 ;  /* 0x0000000716067221 */ /* 0x008fce0000000000 */
[----:B------:R-:W3:Y:S01]  /*9580*/  MUFU.EX2 R35, R35 ;  /* 0x0000002300237308 */ /* 0x000ee20000000800 */
[----:B0-----:R-:W-:-:S07]  /*9590*/  FADD R7, R23, R6 ;  /* 0x0000000617077221 */ /* 0x001fce0000000000 */
[----:B------:R-:W0:Y:S01]  /*95a0*/  MUFU.EX2 R24, R24 ;  /* 0x0000001800187308 */ /* 0x000e220000000800 */
[----:B-1----:R-:W-:-:S07]  /*95b0*/  FADD R6, R32, R7 ;  /* 0x0000000720067221 */ /* 0x002fce0000000000 */
        /* <DEDUP_REMOVED lines=15> */
[----:B0-----:R-:W-:-:S04]  /*96b0*/  FADD R7, R43, R6 ;  /* 0x000000062b077221 */ /* 0x001fc80000000000 */
[----:B------:R-:W-:-:S03]  /*96c0*/  FADD R7, R44, R7 ;  /* 0x000000072c077221 */ /* 0x000fc60000000000 */
[----:B------:R-:W0:Y:S01]  /*96d0*/  MUFU.EX2 R47, R47 ;  /* 0x0000002f002f7308 */ /* 0x000e220000000800 */
[----:B------:R-:W-:-:S04]  /*96e0*/  FADD R6, R46, R7 ;  /* 0x000000072e067221 */ /* 0x000fc80000000000 */
[----:B------:R-:W-:-:S03]  /*96f0*/  FADD R7, R229, R6 ;  /* 0x00000006e5077221 */ /* 0x000fc60000000000 */
[----:B------:R4:W5:Y:S01]  /*9700*/  MUFU.EX2 R228, R49 ;  /* 0x0000003100e47308 */ /* 0x0009620000000800 */
[----:B-1----:R-:W-:-:S04]  /*9710*/  FADD R6, R232, R7 ;  /* 0x00000007e8067221 */ /* 0x002fc80000000000 */
[----:B---3--:R-:W-:-:S03]  /*9720*/  FADD R6, R45, R6 ;  /* 0x000000062d067221 */ /* 0x008fc60000000000 */
[----:B------:R1:W3:Y:S01]  /*9730*/  MUFU.EX2 R226, R50 ;  /* 0x0000003200e27308 */ /* 0x0002e20000000800 */
[----:B0-----:R-:W-:Y:S01]  /*9740*/  FADD R7, R47, R6 ;  /* 0x000000062f077221 */ /* 0x001fe20000000000 */
[--C-:B------:R-:W-:Y:S01]  /*9750*/  SHF.R.U32.HI R6, RZ, 0x2, R0.reuse ;  /* 0x00000002ff067819 */ /* 0x100fe20000011600 */
[----:B----4-:R-:W-:Y:S01]  /*9760*/  FMUL R49, R56, 1.4426950216293334961 ;  /* 0x3fb8aa3b38317820 */ /* 0x010fe20000400000 */
[----:B------:R-:W-:Y:S02]  /*9770*/  IMAD.U32 R56, RZ, RZ, UR8 ;  /* 0x00000008ff387e24 */ /* 0x000fe4000f8e00ff */
[----:B------:R-:W-:Y:S02]  /*9780*/  LOP3.LUT R9, R6, 0x38, RZ, 0xc0, !PT ;  /* 0x0000003806097812 */ /* 0x000fe400078ec0ff */
[----:B------:R0:W4:Y:S01]  /*9790*/  MUFU.EX2 R235, R51 ;  /* 0x0000003300eb7308 */ /* 0x0001220000000800 */
[----:B-----5:R-:W-:Y:S01]  /*97a0*/  FADD R7, R228, R7 ;  /* 0x00000007e4077221 */ /* 0x020fe20000000000 */
[----:B------:R-:W-:Y:S01]  /*97b0*/  LOP3.LUT R9, R9, 0x1f, R0, 0xf8, !PT ;  /* 0x0000001f09097812 */ /* 0x000fe200078ef800 */
[----:B-1----:R-:W-:-:S04]  /*97c0*/  FMUL R50, R60, 1.4426950216293334961 ;  /* 0x3fb8aa3b3c327820 */ /* 0x002fc80000400000 */
[----:B------:R-:W-:Y:S01]  /*97d0*/  IMAD.SHL.U32 R9, R9, 0x10, RZ ;  /* 0x0000001009097824 */ /* 0x000fe200078e00ff */
[----:B------:R-:W1:Y:S01]  /*97e0*/  MUFU.EX2 R48, R48 ;  /* 0x0000003000307308 */ /* 0x000e620000000800 */
[----:B0-----:R-:W-:Y:S01]  /*97f0*/  SHF.R.U32.HI R51, RZ, 0x1, R0 ;  /* 0x00000001ff337819 */ /* 0x001fe20000011600 */
[----:B---3--:R-:W-:Y:S02]  /*9800*/  FADD R6, R226, R7 ;  /* 0x00000007e2067221 */ /* 0x008fe40000000000 */
[C---:B------:R-:W-:Y:S02]  /*9810*/  LOP3.LUT R8, R9.reuse, 0x1b0, RZ, 0xc0, !PT ;  /* 0x000001b009087812 */ /* 0x040fe400078ec0ff */
[----:B------:R-:W-:Y:S02]  /*9820*/  LOP3.LUT R221, R9, 0x1f0, RZ, 0xc0, !PT ;  /* 0x000001f009dd7812 */ /* 0x000fe400078ec0ff */
[----:B------:R-:W0:Y:S01]  /*9830*/  MUFU.EX2 R225, R203 ;  /* 0x000000cb00e17308 */ /* 0x000e220000000800 */
[----:B------:R-:W-:Y:S01]  /*9840*/  LOP3.LUT R8, R8, 0x40, R51, 0xf8, !PT ;  /* 0x0000004008087812 */ /* 0x000fe200078ef833 */
[----:B----4-:R-:W-:Y:S01]  /*9850*/  FADD R7, R235, R6 ;  /* 0x00000006eb077221 */ /* 0x010fe20000000000 */
[----:B------:R-:W-:-:S03]  /*9860*/  FMUL R51, R65, 1.4426950216293334961 ;  /* 0x3fb8aa3b41337820 */ /* 0x000fc60000400000 */
[----:B------:R-:W-:Y:S02]  /*9870*/  VIADD R8, R8, UR13 ;  /* 0x0000000d08087c36 */ /* 0x000fe40008000000 */
[----:B------:R-:W3:Y:S01]  /*9880*/  MUFU.EX2 R238, R54 ;  /* 0x0000003600ee7308 */ /* 0x000ee20000000800 */
[----:B-1----:R-:W-:Y:S02]  /*9890*/  FADD R6, R48, R7 ;  /* 0x0000000730067221 */ /* 0x002fe40000000000 */
[----:B--2---:R1:W-:Y:S01]  /*98a0*/  STSM.16.M88 [R8+0x8000], R53 ;  /* 0x0080003508007844 */ /* 0x0043e20000000000 */
[----:B------:R-:W-:Y:S01]  /*98b0*/  BAR.SYNC.DEFER_BLOCKING 0x0 ;  /* 0x0000000000007b1d */ /* 0x000fe20000010000 */
[----:B0-----:R-:W-:-:S05]  /*98c0*/  FADD R7, R225, R6 ;  /* 0x00000006e1077221 */ /* 0x001fca0000000000 */
[----:B------:R-:W0:Y:S01]  /*98d0*/  MUFU.EX2 R239, R55 ;  /* 0x0000003700ef7308 */ /* 0x000e220000000800 */
[----:B---3--:R-:W-:-:S07]  /*98e0*/  FADD R6, R238, R7 ;  /* 0x00000007ee067221 */ /* 0x008fce0000000000 */
[----:B------:R-:W2:Y:S08]  /*98f0*/  MUFU.EX2 R49, R49 ;  /* 0x0000003100317308 */ /* 0x000eb00000000800 */
[----:B------:R-:W3:Y:S01]  /*9900*/  MUFU.EX2 R224, R57 ;  /* 0x0000003900e07308 */ /* 0x000ee20000000800 */
[----:B0-----:R-:W-:Y:S01]  /*9910*/  FADD R6, R239, R6 ;  /* 0x00000006ef067221 */ /* 0x001fe20000000000 */
[----:B------:R-:W0:Y:S01]  /*9920*/  LDSM.16.M88 R221, [R221+UR13+0x8000] ;  /* 0x0080000ddddd783b */ /* 0x000e220008000000 */
[----:B------:R-:W4:Y:S05]  /*9930*/  SYNCS.PHASECHK.TRANS64.TRYWAIT P0, [UR20], R56 ;  /* 0x00000038ff0075a7 */ /* 0x000f2a0008001114 */
[----:B------:R-:W5:Y:S01]  /*9940*/  MUFU.EX2 R240, R58 ;  /* 0x0000003a00f07308 */ /* 0x000f620000000800 */
[----:B--2---:R-:W-:-:S07]  /*9950*/  FADD R7, R49, R6 ;  /* 0x0000000631077221 */ /* 0x004fce0000000000 */
[----:B------:R-:W2:Y:S01]  /*9960*/  MUFU.EX2 R241, R59 ;  /* 0x0000003b00f17308 */ /* 0x000ea20000000800 */
[----:B---3--:R-:W-:-:S07]  /*9970*/  FADD R7, R224, R7 ;  /* 0x00000007e0077221 */ /* 0x008fce0000000000 */
[----:B------:R-:W3:Y:S01]  /*9980*/  MUFU.EX2 R50, R50 ;  /* 0x0000003200327308 */ /* 0x000ee20000000800 */
[----:B-----5:R-:W-:-:S07]  /*9990*/  FADD R6, R240, R7 ;  /* 0x00000007f0067221 */ /* 0x020fce0000000000 */
[----:B------:R-:W5:Y:S01]  /*99a0*/  MUFU.EX2 R223, R205 ;  /* 0x000000cd00df7308 */ /* 0x000f620000000800 */
[----:B--2---:R-:W-:-:S07]  /*99b0*/  FADD R7, R241, R6 ;  /* 0x00000006f1077221 */ /* 0x004fce0000000000 */
[----:B------:R2:W0:Y:S01]  /*99c0*/  MUFU.EX2 R219, R64 ;  /* 0x0000004000db7308 */ /* 0x0004220000000800 */
[----:B---3--:R-:W-:-:S07]  /*99d0*/  FADD R6, R50, R7 ;  /* 0x0000000732067221 */ /* 0x008fce0000000000 */
[----:B------:R-:W3:Y:S01]  /*99e0*/  MUFU.EX2 R234, R66 ;  /* 0x0000004200ea7308 */ /* 0x000ee20000000800 */
[----:B-----5:R-:W-:Y:S01]  /*99f0*/  FADD R6, R223, R6 ;  /* 0x00000006df067221 */ /* 0x020fe20000000000 */
[----:B--2---:R-:W-:-:S04]  /*9a00*/  IADD3 R64, P2, PT, R190, UR29, RZ ;  /* 0x0000001dbe407c10 */ /* 0x004fc8000ff5e0ff */
[----:B------:R-:W-:Y:S02]  /*9a10*/  IADD3.X R65, PT, PT, R191, UR7, RZ, P2, !PT ;  /* 0x00000007bf417c10 */ /* 0x000fe400097fe4ff */
[----:B------:R-:W2:Y:S01]  /*9a20*/  MUFU.EX2 R51, R51 ;  /* 0x0000003300337308 */ /* 0x000ea20000000800 */
[----:B0-----:R-:W-:-:S07]  /*9a30*/  FADD R7, R219, R6 ;  /* 0x00000006db077221 */ /* 0x001fce0000000000 */
[----:B------:R0:W5:Y:S01]  /*9a40*/  MUFU.EX2 R220, R62 ;  /* 0x0000003e00dc7308 */ /* 0x0001620000000800 */
[----:B---3--:R-:W-:-:S07]  /*9a50*/  FADD R6, R234, R7 ;  /* 0x00000007ea067221 */ /* 0x008fce0000000000 */
[----:B------:R-:W3:Y:S01]  /*9a60*/  MUFU.EX2 R230, R63 ;  /* 0x0000003f00e67308 */ /* 0x000ee20000000800 */
[----:B--2---:R-:W-:Y:S01]  /*9a70*/  FADD R7, R51, R6 ;  /* 0x0000000633077221 */ /* 0x004fe20000000000 */
[----:B------:R-:W-:Y:S01]  /*9a80*/  VIADD R6, R198, UR29 ;  /* 0x0000001dc6067c36 */ /* 0x000fe20008000000 */
[----:B0-----:R-:W-:-:S05]  /*9a90*/  IADD3 R62, P3, PT, R182, UR29, RZ ;  /* 0x0000001db63e7c10 */ /* 0x001fca000ff7e0ff */
[----:B------:R-:W0:Y:S01]  /*9aa0*/  MUFU.EX2 R231, R61 ;  /* 0x0000003d00e77308 */ /* 0x000e220000000800 */
[----:B-----5:R-:W-:-:S04]  /*9ab0*/  FADD R7, R220, R7 ;  /* 0x00000007dc077221 */ /* 0x020fc80000000000 */
[----:B---3--:R-:W-:Y:S01]  /*9ac0*/  FADD R54, R230, R7 ;  /* 0x00000007e6367221 */ /* 0x008fe20000000000 */
[----:B------:R-:W-:-:S03]  /*9ad0*/  IADD3.X R7, PT, PT, R199, UR7, RZ, P1, !PT ;  /* 0x00000007c7077c10 */ /* 0x000fc60008ffe4ff */
[----:B0-----:R-:W-:-:S05]  /*9ae0*/  FADD R54, R231, R54 ;  /* 0x00000036e7367221 */ /* 0x001fca0000000000 */
[----:B------:R1:W0:Y:S01]  /*9af0*/  SHFL.BFLY PT, R55, R54, 0x10, 0x1f ;  /* 0x0e001f0036377f89 */ /* 0x00022200000e0000 */
[----:B----4-:R-:W-:Y:S05]  /*9b00*/  @!P0 BRA `(.L_x_14) ;  /* 0x0000002c00bc8947 */ /* 0x010fea0003800000 */
.L_x_23:
[----:B------:R-:W-:Y:S01]  /*9b10*/  IADD3 R66, P0, PT, R174, UR29, RZ ;  /* 0x0000001dae427c10 */ /* 0x000fe2000ff1e0ff */
[----:B------:R2:W3:Y:S01]  /*9b20*/  LDG.E.U8 R57, desc[UR30][R64.64] ;  /* 0x0000001e40397981 */ /* 0x0004e2000c1e1100 */
[----:B------:R-:W-:Y:S02]  /*9b30*/  IADD3 R200, P1, PT, R164, UR29, RZ ;  /* 0x0000001da4c87c10 */ /* 0x000fe4000ff3e0ff */
[----:B------:R-:W-:Y:S01]  /*9b40*/  IADD3.X R67, PT, PT, R175, UR7, RZ, P0, !PT ;  /* 0x00000007af437c10 */ /* 0x000fe200087fe4ff */
[----:B------:R-:W4:Y:S01]  /*9b50*/  LDG.E.U8 R56, desc[UR30][R6.64] ;  /* 0x0000001e06387981 */ /* 0x000f22000c1e1100 */
[----:B------:R-:W-:Y:S02]  /*9b60*/  IADD3 R202, P0, PT, R156, UR29, RZ ;  /* 0x0000001d9cca7c10 */ /* 0x000fe4000ff1e0ff */
[----:B------:R-:W-:Y:S01]  /*9b70*/  IADD3.X R201, PT, PT, R165, UR7, RZ, P1, !PT ;  /* 0x00000007a5c97c10 */ /* 0x000fe20008ffe4ff */
[----:B------:R-:W5:Y:S01]  /*9b80*/  LDG.E.U8 R59, desc[UR30][R66.64] ;  /* 0x0000001e423b7981 */ /* 0x000f62000c1e1100 */
[----:B------:R-:W-:-:S02]  /*9b90*/  IADD3.X R203, PT, PT, R157, UR7, RZ, P0, !PT ;  /* 0x000000079dcb7c10 */ /* 0x000fc400087fe4ff */
[----:B------:R-:W-:Y:S01]  /*9ba0*/  IADD3 RZ, P0, PT, R196, UR29, RZ ;  /* 0x0000001dc4ff7c10 */ /* 0x000fe2000ff1e0ff */
[----:B------:R1:W5:Y:S02]  /*9bb0*/  LDG.E.U8 R60, desc[UR30][R200.64] ;  /* 0x0000001ec83c7981 */ /* 0x000364000c1e1100 */
[----:B-1----:R-:W-:Y:S02]  /*9bc0*/  IADD3 R8, P1, PT, R148, UR29, RZ ;  /* 0x0000001d94087c10 */ /* 0x002fe4000ff3e0ff */
[----:B--2---:R-:W-:Y:S01]  /*9bd0*/  IADD3.X R65, PT, PT, R197, UR7, RZ, P0, !PT ;  /* 0x00000007c5417c10 */ /* 0x004fe200087fe4ff */
[----:B------:R1:W2:Y:S01]  /*9be0*/  LDG.E.U8 R61, desc[UR30][R202.64] ;  /* 0x0000001eca3d7981 */ /* 0x0002a2000c1e1100 */
[----:B------:R-:W-:Y:S02]  /*9bf0*/  IADD3.X R9, PT, PT, R149, UR7, RZ, P1, !PT ;  /* 0x0000000795097c10 */ /* 0x000fe40008ffe4ff */
[----:B------:R-:W-:Y:S02]  /*9c00*/  IADD3.X R63, PT, PT, R183, UR7, RZ, P3, !PT ;  /* 0x00000007b73f7c10 */ /* 0x000fe40009ffe4ff */
[----:B------:R-:W-:-:S02]  /*9c10*/  IADD3 R200, P0, PT, R180, UR29, RZ ;  /* 0x0000001db4c87c10 */ /* 0x000fc4000ff1e0ff */
[----:B------:R-:W-:Y:S01]  /*9c20*/  IADD3 R66, P1, PT, R188, UR29, RZ ;  /* 0x0000001dbc427c10 */ /* 0x000fe2000ff3e0ff */
[----:B------:R-:W2:Y:S01]  /*9c30*/  LDG.E.U8 R58, desc[UR30][R62.64] ;  /* 0x0000001e3e3a7981 */ /* 0x000ea2000c1e1100 */
[----:B------:R-:W-:Y:S02]  /*9c40*/  IADD3.X R201, PT, PT, R181, UR7, RZ, P0, !PT ;  /* 0x00000007b5c97c10 */ /* 0x000fe400087fe4ff */
[----:B------:R-:W-:Y:S02]  /*9c50*/  IADD3 R204, P0, PT, R162, UR29, RZ ;  /* 0x0000001da2cc7c10 */ /* 0x000fe4000ff1e0ff */
[----:B------:R-:W-:Y:S01]  /*9c60*/  IADD3.X R67, PT, PT, R189, UR7, RZ, P1, !PT ;  /* 0x00000007bd437c10 */ /* 0x000fe20008ffe4ff */
[----:B------:R-:W2:Y:S01]  /*9c70*/  LDG.E.U8 R200, desc[UR30][R200.64] ;  /* 0x0000001ec8c87981 */ /* 0x000ea2000c1e1100 */
[----:B------:R-:W-:Y:S02]  /*9c80*/  IADD3.X R205, PT, PT, R163, UR7, RZ, P0, !PT ;  /* 0x00000007a3cd7c10 */ /* 0x000fe400087fe4ff */
[----:B-1----:R-:W-:Y:S01]  /*9c90*/  IADD3 R202, P1, PT, R170, UR29, RZ ;  /* 0x0000001daaca7c10 */ /* 0x002fe2000ff3e0ff */
[----:B------:R1:W2:Y:S01]  /*9ca0*/  LDG.E.U8 R62, desc[UR30][R8.64] ;  /* 0x0000001e083e7981 */ /* 0x0002a2000c1e1100 */
[----:B------:R-:W-:-:S02]  /*9cb0*/  IADD3 R208, P0, PT, R146, UR29, RZ ;  /* 0x0000001d92d07c10 */ /* 0x000fc4000ff1e0ff */
[----:B------:R-:W-:Y:S01]  /*9cc0*/  IADD3.X R203, PT, PT, R171, UR7, RZ, P1, !PT ;  /* 0x00000007abcb7c10 */ /* 0x000fe20008ffe4ff */
[----:B------:R-:W2:Y:S01]  /*9cd0*/  LDG.E.U8 R66, desc[UR30][R66.64] ;  /* 0x0000001e42427981 */ /* 0x000ea2000c1e1100 */
[----:B------:R-:W-:Y:S02]  /*9ce0*/  IADD3.X R209, PT, PT, R147, UR7, RZ, P0, !PT ;  /* 0x0000000793d17c10 */ /* 0x000fe400087fe4ff */
[----:B------:R-:W-:Y:S01]  /*9cf0*/  IADD3 R6, P2, PT, R140, UR29, RZ ;  /* 0x0000001d8c067c10 */ /* 0x000fe2000ff5e0ff */
[----:B------:R-:W-:Y:S01]  /*9d00*/  VIADD R64, R196, UR29 ;  /* 0x0000001dc4407c36 */ /* 0x000fe20008000000 */
[----:B------:R-:W-:Y:S01]  /*9d10*/  IADD3 R206, P1, PT, R154, UR29, RZ ;  /* 0x0000001d9ace7c10 */ /* 0x000fe2000ff3e0ff */
[C---:B-1----:R-:W-:Y:S01]  /*9d20*/  VIADD R8, R194.reuse, UR29 ;  /* 0x0000001dc2087c36 */ /* 0x042fe20008000000 */
[----:B------:R-:W-:Y:S01]  /*9d30*/  IADD3 RZ, P0, PT, R194, UR29, RZ ;  /* 0x0000001dc2ff7c10 */ /* 0x000fe2000ff1e0ff */
[----:B------:R-:W2:Y:S01]  /*9d40*/  LDG.E.U8 R202, desc[UR30][R202.64] ;  /* 0x0000001ecaca7981 */ /* 0x000ea2000c1e1100 */
[----:B------:R-:W-:-:S02]  /*9d50*/  IADD3.X R7, PT, PT, R141, UR7, RZ, P2, !PT ;  /* 0x000000078d077c10 */ /* 0x000fc400097fe4ff */
[----:B------:R-:W-:Y:S01]  /*9d60*/  IADD3.X R207, PT, PT, R155, UR7, RZ, P1, !PT ;  /* 0x000000079bcf7c10 */ /* 0x000fe20008ffe4ff */
[----:B------:R-:W2:Y:S01]  /*9d70*/  LDG.E.U8 R64, desc[UR30][R64.64] ;  /* 0x0000001e40407981 */ /* 0x000ea2000c1e1100 */
[----:B------:R-:W-:Y:S02]  /*9d80*/  IADD3.X R9, PT, PT, R195, UR7, RZ, P0, !PT ;  /* 0x00000007c3097c10 */ /* 0x000fe400087fe4ff */
[----:B------:R-:W-:Y:S01]  /*9d90*/  IADD3 R214, P1, PT, R186, UR29, RZ ;  /* 0x0000001dbad67c10 */ /* 0x000fe2000ff3e0ff */
[----:B------:R1:W2:Y:S01]  /*9da0*/  LDG.E.U8 R63, desc[UR30][R6.64] ;  /* 0x0000001e063f7981 */ /* 0x0002a2000c1e1100 */
[----:B------:R-:W-:Y:S02]  /*9db0*/  IADD3 R242, P0, PT, R168, UR29, RZ ;  /* 0x0000001da8f27c10 */ /* 0x000fe4000ff1e0ff */
[----:B------:R-:W-:Y:S01]  /*9dc0*/  IADD3.X R215, PT, PT, R187, UR7, RZ, P1, !PT ;  /* 0x00000007bbd77c10 */ /* 0x000fe20008ffe4ff */
[----:B------:R0:W2:Y:S01]  /*9dd0*/  LDG.E.U8 R67, desc[UR30][R8.64] ;  /* 0x0000001e08437981 */ /* 0x0000a2000c1e1100 */
[----:B------:R-:W-:-:S02]  /*9de0*/  IADD3.X R243, PT, PT, R169, UR7, RZ, P0, !PT ;  /* 0x00000007a9f37c10 */ /* 0x000fc400087fe4ff */
[----:B------:R-:W-:Y:S01]  /*9df0*/  IADD3 R212, P0, PT, R152, UR29, RZ ;  /* 0x0000001d98d47c10 */ /* 0x000fe2000ff1e0ff */
[----:B------:R-:W2:Y:S01]  /*9e00*/  LDG.E.U8 R204, desc[UR30][R204.64] ;  /* 0x0000001ecccc7981 */ /* 0x000ea2000c1e1100 */
[----:B-1----:R-:W-:Y:S02]  /*9e10*/  IADD3 R6, P1, PT, R178, UR29, RZ ;  /* 0x0000001db2067c10 */ /* 0x002fe4000ff3e0ff */
[----:B------:R-:W-:Y:S01]  /*9e20*/  IADD3.X R213, PT, PT, R153, UR7, RZ, P0, !PT ;  /* 0x0000000799d57c10 */ /* 0x000fe200087fe4ff */
[----:B------:R-:W2:Y:S01]  /*9e30*/  LDG.E.U8 R201, desc[UR30][R242.64] ;  /* 0x0000001ef2c97981 */ /* 0x000ea2000c1e1100 */
[----:B------:R-:W-:Y:S02]  /*9e40*/  IADD3.X R7, PT, PT, R179, UR7, RZ, P1, !PT ;  /* 0x00000007b3077c10 */ /* 0x000fe40008ffe4ff */
[----:B------:R-:W-:Y:S01]  /*9e50*/  IADD3 R236, P1, PT, R160, UR29, RZ ;  /* 0x0000001da0ec7c10 */ /* 0x000fe2000ff3e0ff */
[----:B------:R-:W2:Y:S01]  /*9e60*/  LDG.E.U8 R65, desc[UR30][R214.64] ;  /* 0x0000001ed6417981 */ /* 0x000ea2000c1e1100 */
[----:B0-----:R-:W-:-:S02]  /*9e70*/  IADD3 R8, P0, PT, R192, UR29, RZ ;  /* 0x0000001dc0087c10 */ /* 0x001fc4000ff1e0ff */
[----:B------:R-:W-:Y:S01]  /*9e80*/  IADD3.X R237, PT, PT, R161, UR7, RZ, P1, !PT ;  /* 0x00000007a1ed7c10 */ /* 0x000fe20008ffe4ff */
[----:B------:R0:W2:Y:S01]  /*9e90*/  LDG.E.U8 R173, desc[UR30][R6.64] ;  /* 0x0000001e06ad7981 */ /* 0x0000a2000c1e1100 */
[----:B------:R-:W-:Y:S02]  /*9ea0*/  IADD3.X R9, PT, PT, R193, UR7, RZ, P0, !PT ;  /* 0x00000007c1097c10 */ /* 0x000fe400087fe4ff */
[----:B------:R-:W-:Y:S01]  /*9eb0*/  IADD3 R216, P1, PT, R144, UR29, RZ ;  /* 0x0000001d90d87c10 */ /* 0x000fe2000ff3e0ff */
[----:B------:R1:W2:Y:S01]  /*9ec0*/  LDG.E.U8 R203, desc[UR30][R236.64] ;  /* 0x0000001eeccb7981 */ /* 0x0002a2000c1e1100 */
[----:B------:R-:W-:Y:S02]  /*9ed0*/  IADD3 R246, P0, PT, R176, UR29, RZ ;  /* 0x0000001db0f67c10 */ /* 0x000fe4000ff1e0ff */
[----:B------:R-:W-:Y:S01]  /*9ee0*/  IADD3 R210, P2, PT, R138, UR29, RZ ;  /* 0x0000001d8ad27c10 */ /* 0x000fe2000ff5e0ff */
[----:B------:R-:W2:Y:S01]  /*9ef0*/  LDG.E.U8 R205, desc[UR30][R212.64] ;  /* 0x0000001ed4cd7981 */ /* 0x000ea2000c1e1100 */
[----:B------:R-:W-:-:S02]  /*9f00*/  IADD3.X R217, PT, PT, R145, UR7, RZ, P1, !PT ;  /* 0x0000000791d97c10 */ /* 0x000fc40008ffe4ff */
[----:B------:R-:W-:Y:S01]  /*9f10*/  IADD3.X R247, PT, PT, R177, UR7, RZ, P0, !PT ;  /* 0x00000007b1f77c10 */ /* 0x000fe200087fe4ff */
[----:B------:R-:W2:Y:S01]  /*9f20*/  LDG.E.U8 R206, desc[UR30][R206.64] ;  /* 0x0000001ecece7981 */ /* 0x000ea2000c1e1100 */
[----:B0-----:R-:W-:Y:S02]  /*9f30*/  IADD3 R6, P1, PT, R184, UR29, RZ ;  /* 0x0000001db8067c10 */ /* 0x001fe4000ff3e0ff */
[----:B------:R-:W-:Y:S01]  /*9f40*/  IADD3 R242, P0, PT, R158, UR29, RZ ;  /* 0x0000001d9ef27c10 */ /* 0x000fe2000ff1e0ff */
[----:B------:R-:W2:Y:S01]  /*9f50*/  LDG.E.U8 R208, desc[UR30][R208.64] ;  /* 0x0000001ed0d07981 */ /* 0x000ea2000c1e1100 */
[----:B------:R-:W-:Y:S02]  /*9f60*/  IADD3.X R211, PT, PT, R139, UR7, RZ, P2, !PT ;  /* 0x000000078bd37c10 */ /* 0x000fe400097fe4ff */
[----:B------:R-:W-:Y:S01]  /*9f70*/  IADD3.X R7, PT, PT, R185, UR7, RZ, P1, !PT ;  /* 0x00000007b9077c10 */ /* 0x000fe20008ffe4ff */
[----:B------:R-:W2:Y:S01]  /*9f80*/  LDG.E.U8 R213, desc[UR30][R246.64] ;  /* 0x0000001ef6d57981 */ /* 0x000ea2000c1e1100 */
[----:B------:R-:W-:-:S02]  /*9f90*/  IADD3.X R243, PT, PT, R159, UR7, RZ, P0, !PT ;  /* 0x000000079ff37c10 */ /* 0x000fc400087fe4ff */
[----:B------:R-:W-:Y:S01]  /*9fa0*/  IADD3 R244, P1, PT, R166, UR29, RZ ;  /* 0x0000001da6f47c10 */ /* 0x000fe2000ff3e0ff */
[----:B------:R-:W2:Y:S01]  /*9fb0*/  LDG.E.U8 R210, desc[UR30][R210.64] ;  /* 0x0000001ed2d27981 */ /* 0x000ea2000c1e1100 */
[----:B-1----:R-:W-:Y:S02]  /*9fc0*/  IADD3 R236, P0, PT, R150, UR29, RZ ;  /* 0x0000001d96ec7c10 */ /* 0x002fe4000ff1e0ff */
[----:B------:R-:W-:Y:S01]  /*9fd0*/  IADD3 R214, P2, PT, R136, UR29, RZ ;  /* 0x0000001d88d67c10 */ /* 0x000fe2000ff5e0ff */
[----:B------:R0:W2:Y:S01]  /*9fe0*/  LDG.E.U8 R212, desc[UR30][R6.64] ;  /* 0x0000001e06d47981 */ /* 0x0000a2000c1e1100 */
[----:B------:R-:W-:Y:S02]  /*9ff0*/  IADD3.X R245, PT, PT, R167, UR7, RZ, P1, !PT ;  /* 0x00000007a7f57c10 */ /* 0x000fe40008ffe4ff */
[----:B------:R-:W-:Y:S01]  /*a000*/  IADD3.X R237, PT, PT, R151, UR7, RZ, P0, !PT ;  /* 0x0000000797ed7c10 */ /* 0x000fe200087fe4ff */
[----:B------:R-:W2:Y:S04]  /*a010*/  LDG.E.U8 R207, desc[UR30][R216.64] ;  /* 0x0000001ed8cf7981 */ /* 0x000ea8000c1e1100 */
[----:B------:R1:W2:Y:S01]  /*a020*/  LDG.E.U8 R211, desc[UR30][R8.64] ;  /* 0x0000001e08d37981 */ /* 0x0002a2000c1e1100 */
[----:B0-----:R-:W-:-:S02]  /*a030*/  IADD3 R6, P0, PT, R134, UR29, RZ ;  /* 0x0000001d86067c10 */ /* 0x001fc4000ff1e0ff */
[----:B------:R-:W-:Y:S02]  /*a040*/  IADD3.X R215, PT, PT, R137, UR7, RZ, P2, !PT ;  /* 0x0000000789d77c10 */ /* 0x000fe400097fe4ff */
[----:B------:R-:W-:Y:S01]  /*a050*/  IADD3.X R7, PT, PT, R135, UR7, RZ, P0, !PT ;  /* 0x0000000787077c10 */ /* 0x000fe200087fe4ff */
[----:B------:R-:W2:Y:S01]  /*a060*/  LDG.E.U8 R216, desc[UR30][R236.64] ;  /* 0x0000001eecd87981 */ /* 0x000ea2000c1e1100 */
[----:B-1----:R-:W-:-:S03]  /*a070*/  IADD3 R8, P1, PT, R142, UR29, RZ ;  /* 0x0000001d8e087c10 */ /* 0x002fc6000ff3e0ff */
[----:B------:R-:W2:Y:S01]  /*a080*/  LDG.E.U8 R209, desc[UR30][R214.64] ;  /* 0x0000001ed6d17981 */ /* 0x000ea2000c1e1100 */
[----:B------:R-:W-:-:S03]  /*a090*/  IADD3.X R9, PT, PT, R143, UR7, RZ, P1, !PT ;  /* 0x000000078f097c10 */ /* 0x000fc60008ffe4ff */
[----:B------:R-:W2:Y:S04]  /*a0a0*/  LDG.E.U8 R218, desc[UR30][R6.64] ;  /* 0x0000001e06da7981 */ /* 0x000ea8000c1e1100 */
[----:B------:R0:W2:Y:S04]  /*a0b0*/  LDG.E.U8 R217, desc[UR30][R8.64] ;  /* 0x0000001e08d97981 */ /* 0x0000a8000c1e1100 */
[----:B------:R-:W2:Y:S04]  /*a0c0*/  LDG.E.U8 R214, desc[UR30][R244.64] ;  /* 0x0000001ef4d67981 */ /* 0x000ea8000c1e1100 */
[----:B------:R-:W2:Y:S01]  /*a0d0*/  LDG.E.U8 R215, desc[UR30][R242.64] ;  /* 0x0000001ef2d77981 */ /* 0x000ea2000c1e1100 */
        /* <DEDUP_REMOVED lines=11> */
[----:B------:R-:W-:Y:S02]  /*a190*/  F2FP.SATFINITE.E4M3.F32.PACK_AB_MERGE_C R37, R4, R37, R40 ;  /* 0x000000250425723e */ /* 0x000fe40004807028 */
[----:B------:R-:W-:-:S02]  /*a1a0*/  F2FP.SATFINITE.E4M3.F32.PACK_AB_MERGE_C R45, R29, R28, R44 ;  /* 0x0000001c1d2d723e */ /* 0x000fc4000480702c */
[----:B------:R-:W-:Y:S02]  /*a1b0*/  F2FP.SATFINITE.E4M3.F32.PACK_AB_MERGE_C R36, R5, R36, R10 ;  /* 0x000000240524723e */ /* 0x000fe4000480700a */
[----:B------:R-:W-:Y:S02]  /*a1c0*/  F2FP.SATFINITE.E4M3.F32.PACK_AB_MERGE_C R38, R11, R38, R15 ;  /* 0x000000260b26723e */ /* 0x000fe4000480700f */
[----:B------:R-:W-:Y:S02]  /*a1d0*/  F2FP.SATFINITE.E4M3.F32.PACK_AB_MERGE_C R39, R12, R39, R19 ;  /* 0x000000270c27723e */ /* 0x000fe40004807013 */
[----:B------:R-:W-:Y:S02]  /*a1e0*/  F2FP.SATFINITE.E4M3.F32.PACK_AB_MERGE_C R41, R18, R17, R41 ;  /* 0x000000111229723e */ /* 0x000fe40004807029 */
[----:B------:R-:W-:Y:S02]  /*a1f0*/  F2FP.SATFINITE.E4M3.F32.PACK_AB_MERGE_C R40, R14, R13, R16 ;  /* 0x0000000d0e28723e */ /* 0x000fe40004807010 */
[----:B------:R-:W-:-:S02]  /*a200*/  F2FP.SATFINITE.E4M3.F32.PACK_AB_MERGE_C R42, R21, R42, R30 ;  /* 0x0000002a152a723e */ /* 0x000fc4000480701e */
[----:B------:R-:W-:Y:S02]  /*a210*/  F2FP.SATFINITE.E4M3.F32.PACK_AB_MERGE_C R43, R23, R22, R32 ;  /* 0x00000016172b723e */ /* 0x000fe40004807020 */
[----:B------:R-:W-:Y:S02]  /*a220*/  F2FP.SATFINITE.E4M3.F32.PACK_AB_MERGE_C R44, R25, R24, R34 ;  /* 0x00000018192c723e */ /* 0x000fe40004807022 */
[----:B0-----:R-:W0:Y:S01]  /*a230*/  LDTM.x32 R4, tmem[UR21] ;  /* 0x00000015000479ee */ /* 0x001e2200082c0000 */
[----:B------:R-:W-:-:S05]  /*a240*/  IMAD.SHL.U32 R233, R0, 0x4, RZ ;  /* 0x0000000400e97824 */ /* 0x000fca00078e00ff */
[----:B------:R-:W-:Y:S01]  /*a250*/  LOP3.LUT R236, R233, 0x40, RZ, 0xc0, !PT ;  /* 0x00000040e9ec7812 */ /* 0x000fe200078ec0ff */
[----:B------:R-:W-:Y:S01]  /*a260*/  IMAD.SHL.U32 R233, R0, 0x10, RZ ;  /* 0x0000001000e97824 */ /* 0x000fe200078e00ff */
[----:B------:R-:W-:-:S04]  /*a270*/  F2FP.SATFINITE.E4M3.F32.PACK_AB_MERGE_C R230, R231, R230, RZ ;  /* 0x000000e6e7e6723e */ /* 0x000fc800048070ff */
[----:B------:R-:W-:Y:S02]  /*a280*/  LOP3.LUT R236, R236, 0x870, R233, 0x78, !PT ;  /* 0x00000870ecec7812 */ /* 0x000fe400078e78e9 */
[----:B------:R-:W-:-:S04]  /*a290*/  SHF.R.S32.HI R233, RZ, 0x7, R0 ;  /* 0x00000007ffe97819 */ /* 0x000fc80000011400 */
[----:B------:R-:W-:Y:S01]  /*a2a0*/  SGXT R231, R233, 0x1 ;  /* 0x00000001e9e7781a */ /* 0x000fe20000000200 */
[C---:B0-----:R-:W-:Y:S01]  /*a2b0*/  FMUL R4, R221.reuse, R4 ;  /* 0x00000004dd047220 */ /* 0x041fe20000400000 */
        /* <DEDUP_REMOVED lines=30> */
[----:B------:R-:W-:Y:S01]  /*a4a0*/  FMUL R35, R221, R35 ;  /* 0x00000023dd237220 */ /* 0x000fe20000400000 */
[----:B------:R-:W-:-:S02]  /*a4b0*/  SHF.R.S32.HI R221, RZ, 0x7, R0 ;  /* 0x00000007ffdd7819 */ /* 0x000fc40000011400 */
[----:B------:R-:W-:Y:S02]  /*a4c0*/  LOP3.LUT R231, R231, 0x90, RZ, 0xc0, !PT ;  /* 0x00000090e7e77812 */ /* 0x000fe400078ec0ff */
[----:B------:R-:W-:Y:S02]  /*a4d0*/  SGXT R221, R221, 0x1 ;  /* 0x00000001dddd781a */ /* 0x000fe40000000200 */
[----:B------:R-:W-:Y:S02]  /*a4e0*/  F2FP.SATFINITE.E4M3.F32.PACK_AB_MERGE_C R234, R234, R219, RZ ;  /* 0x000000dbeaea723e */ /* 0x000fe400048070ff */
[----:B------:R-:W-:Y:S02]  /*a4f0*/  LOP3.LUT R221, R221, 0x90, RZ, 0xc0, !PT ;  /* 0x00000090dddd7812 */ /* 0x000fe400078ec0ff */
[----:B------:R-:W-:Y:S02]  /*a500*/  LOP3.LUT R219, R0, 0x6f, RZ, 0xc0, !PT ;  /* 0x0000006f00db7812 */ /* 0x000fe400078ec0ff */
[----:B------:R-:W-:-:S02]  /*a510*/  F2FP.SATFINITE.E4M3.F32.PACK_AB_MERGE_C R51, R220, R51, R230 ;  /* 0x00000033dc33723e */ /* 0x000fc400048070e6 */
[--C-:B------:R-:W-:Y:S02]  /*a520*/  LOP3.LUT R220, R231, 0x7f, R0.reuse, 0x78, !PT ;  /* 0x0000007fe7dc7812 */ /* 0x100fe400078e7800 */
[----:B------:R-:W-:Y:S01]  /*a530*/  LOP3.LUT R221, R221, 0x7f, R0, 0x78, !PT ;  /* 0x0000007fdddd7812 */ /* 0x000fe200078e7800 */
[----:B------:R-:W-:Y:S01]  /*a540*/  IMAD R219, R219, 0x80, R236 ;  /* 0x00000080dbdb7824 */ /* 0x000fe200078e02ec */
[----:B------:R-:W-:Y:S02]  /*a550*/  F2FP.SATFINITE.E4M3.F32.PACK_AB_MERGE_C R227, R235, R226, RZ ;  /* 0x000000e2ebe3723e */ /* 0x000fe400048070ff */
[----:B------:R-:W-:Y:S02]  /*a560*/  F2FP.SATFINITE.E4M3.F32.PACK_AB_MERGE_C R222, R239, R238, RZ ;  /* 0x000000eeefde723e */ /* 0x000fe400048070ff */
[----:B------:R-:W-:Y:S02]  /*a570*/  F2FP.SATFINITE.E4M3.F32.PACK_AB_MERGE_C R226, R241, R240, RZ ;  /* 0x000000f0f1e2723e */ /* 0x000fe400048070ff */
[----:B------:R-:W-:-:S02]  /*a580*/  F2FP.SATFINITE.E4M3.F32.PACK_AB_MERGE_C R46, R229, R46, R232 ;  /* 0x0000002ee52e723e */ /* 0x000fc400048070e8 */
[----:B------:R-:W-:Y:S02]  /*a590*/  F2FP.SATFINITE.E4M3.F32.PACK_AB_MERGE_C R47, R228, R47, R227 ;  /* 0x0000002fe42f723e */ /* 0x000fe400048070e3 */
[----:B------:R-:W-:Y:S02]  /*a5a0*/  F2FP.SATFINITE.E4M3.F32.PACK_AB_MERGE_C R49, R224, R49, R226 ;  /* 0x00000031e031723e */ /* 0x000fe400048070e2 */
[----:B------:R-:W-:Y:S02]  /*a5b0*/  F2FP.SATFINITE.E4M3.F32.PACK_AB_MERGE_C R48, R225, R48, R222 ;  /* 0x00000030e130723e */ /* 0x000fe400048070de */
[----:B------:R-:W-:Y:S01]  /*a5c0*/  F2FP.SATFINITE.E4M3.F32.PACK_AB_MERGE_C R50, R223, R50, R234 ;  /* 0x00000032df32723e */ /* 0x000fe200048070ea */
[----:B---3--:R0:W-:Y:S04]  /*a5d0*/  STS.U8 [R220+UR13+0xa400], R57 ;  /* 0x00a40039dc007988 */ /* 0x0081e8000800000d */
[----:B----4-:R1:W-:Y:S04]  /*a5e0*/  STS.U8 [R220+UR13+0xa000], R56 ;  /* 0x00a00038dc007988 */ /* 0x0103e8000800000d */
[----:B-----5:R3:W-:Y:S01]  /*a5f0*/  STS.U8 [R220+UR13+0xac00], R59 ;  /* 0x00ac003bdc007988 */ /* 0x0207e2000800000d */
[----:B0-----:R-:W-:-:S02]  /*a600*/  LOP3.LUT R57, R219, 0x10, RZ, 0x3c, !PT ;  /* 0x00000010db397812 */ /* 0x001fc400078e3cff */
[C---:B-1----:R-:W-:Y:S02]  /*a610*/  LOP3.LUT R56, R221.reuse, 0x40, RZ, 0x3c, !PT ;  /* 0x00000040dd387812 */ /* 0x042fe400078e3cff */
[----:B------:R-:W-:Y:S01]  /*a620*/  LOP3.LUT R221, R221, 0x60, RZ, 0x3c, !PT ;  /* 0x00000060dddd7812 */ /* 0x000fe200078e3cff */
[----:B------:R-:W-:Y:S01]  /*a630*/  STS.U8 [R220+UR13+0xb000], R60 ;  /* 0x00b0003cdc007988 */ /* 0x000fe2000800000d */
[----:B---3--:R-:W-:-:S03]  /*a640*/  LOP3.LUT R59, R219, 0x30, RZ, 0x3c, !PT ;  /* 0x00000030db3b7812 */ /* 0x008fc600078e3cff */
[----:B--2---:R-:W-:Y:S04]  /*a650*/  STS.U8 [R220+UR13+0xb400], R61 ;  /* 0x00b4003ddc007988 */ /* 0x004fe8000800000d */
[----:B------:R0:W-:Y:S04]  /*a660*/  STS.U8 [R220+UR13+0xa800], R58 ;  /* 0x00a8003adc007988 */ /* 0x0001e8000800000d */
[----:B------:R1:W-:Y:S01]  /*a670*/  STS.U8 [R220+UR13+0xb800], R62 ;  /* 0x00b8003edc007988 */ /* 0x0003e2000800000d */
[----:B0-----:R-:W-:-:S03]  /*a680*/  LOP3.LUT R58, R219, 0x20, RZ, 0x3c, !PT ;  /* 0x00000020db3a7812 */ /* 0x001fc600078e3cff */
        /* <DEDUP_REMOVED lines=27> */
[----:B------:R1:W-:Y:S04]  /*a840*/  STS.128 [R58+UR13], R44 ;  /* 0x0000002c3a007988 */ /* 0x0003e80008000c0d */
[----:B------:R1:W-:Y:S01]  /*a850*/  STS.128 [R59+UR13], R48 ;  /* 0x000000303b007988 */ /* 0x0003e20008000c0d */
[----:B------:R-:W-:Y:S01]  /*a860*/  NOP ;  /* 0x0000000000007918 */ /* 0x000fe20000000000 */
[----:B------:R1:W-:Y:S01]  /*a870*/  STTM.x32 tmem[UR21], R4 ;  /* 0x00000004000079ed */ /* 0x0003e200082c0015 */
[----:B------:R-:W0:Y:S02]  /*a880*/  FENCE.VIEW.ASYNC.T ;  /* 0x00000000000073c6 */ /* 0x000e240000000200 */
[----:B0-----:R-:W-:Y:S06]  /*a890*/  BAR.SYNC.DEFER_BLOCKING 0x0 ;  /* 0x0000000000007b1d */ /* 0x001fec0000010000 */
[----:B------:R0:W-:Y:S06]  /*a8a0*/  MEMBAR.ALL.CTA ;  /* 0x0000000000007992 */ /* 0x0001ec0000008000 */
[----:B0-----:R-:W0:Y:S01]  /*a8b0*/  FENCE.VIEW.ASYNC.S ;  /* 0x00000000000073c6 */ /* 0x001e220000000000 */
[----:B------:R-:W-:Y:S01]  /*a8c0*/  ULEA UR20, UR25, UR13, 0x3 ;  /* 0x0000000d19147291 */ /* 0x000fe2000f8e18ff */
[----:B------:R-:W-:Y:S01]  /*a8d0*/  FADD R54, R54, R55 ;  /* 0x0000003736367221 */ /* 0x000fe20000000000 */
[----:B------:R-:W-:-:S02]  /*a8e0*/  UMOV UR8, UR6 ;  /* 0x0000000600087c82 */ /* 0x000fc40008000000 */
[----:B------:R-:W-:Y:S01]  /*a8f0*/  UIADD3 UR20, UPT, UPT, UR20, 0xc000, URZ ;  /* 0x0000c00014147890 */ /* 0x000fe2000fffe0ff */
[----:B0-----:R-:W-:Y:S06]  /*a900*/  BAR.SYNC.DEFER_BLOCKING 0x0 ;  /* 0x0000000000007b1d */ /* 0x001fec0000010000 */
[----:B------:R-:W-:Y:S05]  /*a910*/  BRA.U UP3, `(.L_x_15) ;  /* 0x0000000103547547 */ /* 0x000fea000b800000 */
[----:B------:R-:W-:Y:S01]  /*a920*/  UMOV UR10, UR24 ;  /* 0x00000018000a7c82 */ /* 0x000fe20008000000 */
[----:B------:R-:W-:Y:S01]  /*a930*/  UMOV UR11, 0x40004040 ;  /* 0x40004040000b7882 */ /* 0x000fe20000000000 */
[----:B------:R-:W-:Y:S01]  /*a940*/  UMOV UR32, UR28 ;  /* 0x0000001c00207c82 */ /* 0x000fe20008000000 */
        /* <DEDUP_REMOVED lines=18> */
.L_x_15:
[----:B------:R-:W-:Y:S01]  /*aa70*/  UISETP.GE.U32.AND UP0, UPT, UR58, UR14, UPT ;  /* 0x0000000e3a00728c */ /* 0x000fe2000bf06070 */
[----:B------:R-:W-:Y:S01]  /*aa80*/  FFMA R172, R53, R172, R54 ;  /* 0x000000ac35ac7223 */ /* 0x000fe20000000036 */
[----:B------:R-:W-:Y:S01]  /*aa90*/  UIADD3 UR25, UPT, UPT, UR25, 0x1, URZ ;  /* 0x0000000119197890 */ /* 0x000fe2000fffe0ff */
[----:B-1----:R-:W-:Y:S01]  /*aaa0*/  IMAD.MOV.U32 R173, RZ, RZ, R52 ;  /* 0x000000ffffad7224 */ /* 0x002fe200078e0034 */
[----:B------:R-:W-:Y:S02]  /*aab0*/  UISETP.GE.U32.AND.EX UP0, UPT, UR9, URZ, UPT, UP0 ;  /* 0x000000ff0900728c */ /* 0x000fe4000bf06100 */
[----:B------:R-:W-:Y:S02]  /*aac0*/  UISETP.GT.AND UP4, UPT, UR25, 0x1, UPT ;  /* 0x000000011900788c */ /* 0x000fe4000bf84270 */
[----:B------:R-:W-:Y:S02]  /*aad0*/  UIADD3 UR29, UPT, UPT, UR22, UR29, URZ ;  /* 0x0000001d161d7290 */ /* 0x000fe4000fffe0ff */
[----:B0-----:R-:W-:-:S02]  /*aae0*/  USEL UR6, URZ, 0x1, !UP4 ;  /* 0x00000001ff067887 */ /* 0x001fc4000e000000 */
[----:B------:R-:W-:Y:S02]  /*aaf0*/  UIADD3 UR27, UPT, UPT, UR23, UR27, URZ ;  /* 0x0000001b171b7290 */ /* 0x000fe4000fffe0ff */
[----:B------:R-:W-:Y:S02]  /*ab00*/  USEL UR25, UR25, URZ, !UP4 ;  /* 0x000000ff19197287 */ /* 0x000fe4000e000000 */
[----:B------:R-:W-:Y:S01]  /*ab10*/  ULOP3.LUT UR6, UR8, UR6, URZ, 0x3c, !UPT ;  /* 0x0000000608067292 */ /* 0x000fe2000f8e3cff */
[----:B------:R-:W-:Y:S01]  /*ab20*/  UMOV UR7, UR58 ;  /* 0x0000003a00077c82 */ /* 0x000fe20008000000 */
[----:B------:R-:W-:Y:S10]  /*ab30*/  BRA.U !UP0, `(.L_x_16) ;  /* 0xffffffb108947547 */ /* 0x000ff4000b83ffff */
.L_x_11:
[--C-:B------:R-:W-:Y:S01]  /*ab40*/  SHF.R.U32.HI R3, RZ, 0x2, R0.reuse ;  /* 0x00000002ff037819 */ /* 0x100fe20000011600 */
[----:B------:R-:W-:Y:S01]  /*ab50*/  UISETP.GE.AND UP0, UPT, UR42, 0x1, UPT ;  /* 0x000000012a00788c */ /* 0x000fe2000bf06270 */
[----:B-1----:R-:W-:Y:S02]  /*ab60*/  SHF.R.U32.HI R5, RZ, 0x1, R0 ;  /* 0x00000001ff057819 */ /* 0x002fe40000011600 */
[----:B------:R-:W-:-:S04]  /*ab70*/  LOP3.LUT R3, R3, 0x38, RZ, 0xc0, !PT ;  /* 0x0000003803037812 */ /* 0x000fc800078ec0ff */
[----:B------:R-:W-:-:S05]  /*ab80*/  LOP3.LUT R3, R3, 0x1f, R0, 0xf8, !PT ;  /* 0x0000001f03037812 */ /* 0x000fca00078ef800 */
[----:B------:R-:W-:-:S05]  /*ab90*/  IMAD.SHL.U32 R3, R3, 0x10, RZ ;  /* 0x0000001003037824 */ /* 0x000fca00078e00ff */
[----:B------:R-:W-:-:S04]  /*aba0*/  LOP3.LUT R4, R3, 0x1b0, RZ, 0xc0, !PT ;  /* 0x000001b003047812 */ /* 0x000fc800078ec0ff */
[----:B------:R-:W-:Y:S01]  /*abb0*/  LOP3.LUT R4, R4, 0x40, R5, 0xf8, !PT ;  /* 0x0000004004047812 */ /* 0x000fe200078ef805 */
[----:B------:R-:W-:Y:S06]  /*abc0*/  BRA.U !UP0, `(.L_x_17) ;  /* 0x0000000108107547 */ /* 0x000fec000b800000 */
[----:B------:R-:W-:-:S06]  /*abd0*/  USHF.L.U32 UR8, UR8, 0x1f, URZ ;  /* 0x0000001f08087899 */ /* 0x000fcc00080006ff */
[----:B------:R-:W-:-:S04]  /*abe0*/  IMAD.U32 R5, RZ, RZ, UR8 ;  /* 0x00000008ff057e24 */ /* 0x000fc8000f8e00ff */
[----:B------:R-:W0:Y:S02]  /*abf0*/  SYNCS.PHASECHK.TRANS64.TRYWAIT P0, [UR20], R5 ;  /* 0x00000005ff0075a7 */ /* 0x000e240008001114 */
[----:B0-----:R-:W-:Y:S05]  /*ac00*/  @!P0 BRA `(.L_x_18) ;  /* 0x0000001c008c8947 */ /* 0x001fea0003800000 */
.L_x_17:
[----:B------:R-:W-:Y:S01]  /*ac10*/  BAR.SYNC.DEFER_BLOCKING 0x0 ;  /* 0x0000000000007b1d */ /* 0x000fe20000010000 */
[----:B------:R-:W-:Y:S01]  /*ac20*/  LOP3.LUT P0, RZ, R0, 0xff, RZ, 0xc0, !PT ;  /* 0x000000ff00ff7812 */ /* 0x000fe2000780c0ff */
[----:B------:R-:W-:Y:S01]  /*ac30*/  VIADD R36, R4, UR13 ;  /* 0x0000000d04247c36 */ /* 0x000fe20008000000 */
[----:B------:R-:W-:Y:S01]  /*ac40*/  LOP3.LUT R3, R3, 0x1f0, RZ, 0xc0, !PT ;  /* 0x000001f003037812 */ /* 0x000fe200078ec0ff */
[----:B------:R-:W-:Y:S01]  /*ac50*/  IMAD.SHL.U32 R78, R0, 0x10, RZ ;  /* 0x00000010004e7824 */ /* 0x000fe200078e00ff */
[----:B------:R-:W-:-:S03]  /*ac60*/  FSETP.GEU.AND P1, PT, R172, 1.175494350822287508e-38, PT ;  /* 0x00800000ac00780b */ /* 0x000fc60003f2e000 */
[----:B------:R-:W0:Y:S01]  /*ac70*/  LDC R70, c[0x0][0x3e8] ;  /* 0x0000fa00ff467b82 */ /* 0x000e220000000800 */
[----:B------:R-:W1:Y:S01]  /*ac80*/  LDCU.64 UR4, c[0x0][0x3e0] ;  /* 0x00007c00ff0477ac */ /* 0x000e620008000a00 */
[C---:B------:R-:W-:Y:S02]  /*ac90*/  LOP3.LUT R40, R0.reuse, 0x80, RZ, 0xc0, !PT ;  /* 0x0000008000287812 */ /* 0x040fe400078ec0ff */
[----:B------:R-:W-:Y:S02]  /*aca0*/  LOP3.LUT R43, R0, 0x7f, RZ, 0xc0, !PT ;  /* 0x0000007f002b7812 */ /* 0x000fe400078ec0ff */
[----:B------:R-:W-:Y:S02]  /*acb0*/  LEA R40, R40, UR13, 0x5 ;  /* 0x0000000d28287c11 */ /* 0x000fe4000f8e28ff */
[----:B------:R-:W2:Y:S01]  /*acc0*/  LDC.64 R76, c[0x0][0x398] ;  /* 0x0000e600ff4c7b82 */ /* 0x000ea20000000a00 */
[----:B------:R-:W-:Y:S02]  /*acd0*/  LOP3.LUT R78, R78, 0xff0, RZ, 0xc0, !PT ;  /* 0x00000ff04e4e7812 */ /* 0x000fe400078ec0ff */
[----:B------:R-:W-:Y:S01]  /*ace0*/  IMAD R40, R43, 0x10, R40 ;  /* 0x000000102b287824 */ /* 0x000fe200078e0228 */
[----:B------:R-:W3:Y:S04]  /*acf0*/  @!P0 SYNCS.CCTL.IV [UR13+0xc000] ;  /* 0x00c00000ff0089b1 */ /* 0x000ee8000800000d */
[----:B---3--:R-:W-:Y:S01]  /*ad00*/  BAR.SYNC.DEFER_BLOCKING 0x0 ;  /* 0x0000000000007b1d */ /* 0x008fe20000010000 */
[----:B-1----:R-:W-:-:S05]  /*ad10*/  UIMAD UR4, UR15, UR4, URZ ;  /* 0x000000040f0472a4 */ /* 0x002fca000f8e02ff */
[----:B------:R-:W1:Y:S02]  /*ad20*/  @!P0 SYNCS.CCTL.IV [UR13+0xc008] ;  /* 0x00c00800ff0089b1 */ /* 0x000e64000800000d */
[----:B-1----:R1:W-:Y:S01]  /*ad30*/  STSM.16.M88 [R36], R172 ;  /* 0x000000ac24007844 */ /* 0x0023e20000000000 */
[----:B------:R-:W-:Y:S01]  /*ad40*/  BAR.SYNC.DEFER_BLOCKING 0x0 ;  /* 0x0000000000007b1d */ /* 0x000fe20000010000 */
[----:B-1----:R-:W-:-:S05]  /*ad50*/  @!P1 FMUL R172, R172, 8388608 ;  /* 0x4b000000acac9820 */ /* 0x002fca0000400000 */
[----:B------:R-:W1:Y:S01]  /*ad60*/  LDTM.x32 R4, tmem[UR21] ;  /* 0x00000015000479ee */ /* 0x000e6200082c0000 */
[----:B------:R-:W-:-:S05]  /*ad70*/  VIADD R38, R172, 0xc0cafb0d ;  /* 0xc0cafb0dac267836 */ /* 0x000fca0000000000 */
[----:B------:R-:W-:Y:S02]  /*ad80*/  LOP3.LUT R39, R38, 0xff800000, RZ, 0xc0, !PT ;  /* 0xff80000026277812 */ /* 0x000fe400078ec0ff */
[----:B------:R-:W-:Y:S02]  /*ad90*/  FSEL R38, RZ, -23, P1 ;  /* 0xc1b80000ff267808 */ /* 0x000fe40000800000 */
[----:B------:R-:W-:Y:S01]  /*ada0*/  I2FP.F32.S32 R41, R39 ;  /* 0x0000002700297245 */ /* 0x000fe20000201400 */
[----:B------:R-:W-:Y:S01]  /*adb0*/  IMAD.IADD R39, R172, 0x1, -R39 ;  /* 0x00000001ac277824 */ /* 0x000fe200078e0a27 */
[----:B------:R-:W3:Y:S03]  /*adc0*/  LDSM.16.M88 R37, [R3+UR13] ;  /* 0x0000000d0325783b */ /* 0x000ee60008000000 */
[----:B------:R-:W-:Y:S01]  /*add0*/  FADD R39, R39, -1 ;  /* 0xbf80000027277421 */ /* 0x000fe20000000000 */
[----:B------:R-:W-:Y:S01]  /*ade0*/  NOP ;  /* 0x0000000000007918 */ /* 0x000fe20000000000 */
[----:B------:R-:W-:Y:S01]  /*adf0*/  FFMA.FTZ R38, R41, 1.1920928955078125e-07, R38 ;  /* 0x3400000029267823 */ /* 0x000fe20000010026 */
[----:B-1----:R-:W-:Y:S01]  /*ae00*/  BAR.SYNC.DEFER_BLOCKING 0x0 ;  /* 0x0000000000007b1d */ /* 0x002fe20000010000 */
[----:B---3--:R-:W-:-:S02]  /*ae10*/  FSETP.GT.AND P0, PT, |R37|, 8.50705917302346158658e+37, PT ;  /* 0x7e8000002500780b */ /* 0x008fc40003f04200 */
[----:B------:R-:W-:-:S11]  /*ae20*/  FSETP.GEU.AND P1, PT, |R37|, 1.175494350822287508e-38, PT ;  /* 0x008000002500780b */ /* 0x000fd60003f2e200 */
[----:B------:R-:W-:Y:S01]  /*ae30*/  @P0 FMUL R37, R37, 0.25 ;  /* 0x3e80000025250820 */ /* 0x000fe20000400000 */
[----:B------:R-:W-:Y:S01]  /*ae40*/  @P0 FMUL R4, R4, 0.25 ;  /* 0x3e80000004040820 */ /* 0x000fe20000400000 */
[----:B------:R-:W-:Y:S01]  /*ae50*/  @P0 FMUL R5, R5, 0.25 ;  /* 0x3e80000005050820 */ /* 0x000fe20000400000 */
[----:B------:R-:W-:Y:S01]  /*ae60*/  @P0 FMUL R6, R6, 0.25 ;  /* 0x3e80000006060820 */ /* 0x000fe20000400000 */
[----:B------:R-:W-:Y:S01]  /*ae70*/  @!P1 FMUL R37, R37, 16777216 ;  /* 0x4b80000025259820 */ /* 0x000fe20000400000 */
[----:B------:R-:W-:Y:S01]  /*ae80*/  @P0 FMUL R7, R7, 0.25 ;  /* 0x3e80000007070820 */ /* 0x000fe20000400000 */
[----:B------:R-:W-:Y:S01]  /*ae90*/  @P0 FMUL R8, R8, 0.25 ;  /* 0x3e80000008080820 */ /* 0x000fe20000400000 */
[----:B------:R-:W-:Y:S01]  /*aea0*/  @P0 FMUL R9, R9, 0.25 ;  /* 0x3e80000009090820 */ /* 0x000fe20000400000 */
[----:B------:R-:W-:Y:S01]  /*aeb0*/  @P0 FMUL R16, R16, 0.25 ;  /* 0x3e80000010100820 */ /* 0x000fe20000400000 */
[----:B------:R-:W-:Y:S01]  /*aec0*/  @P0 FMUL R17, R17, 0.25 ;  /* 0x3e80000011110820 */ /* 0x000fe20000400000 */
[----:B------:R-:W1:Y:S01]  /*aed0*/  MUFU.RCP R37, R37 ;  /* 0x0000002500257308 */ /* 0x000e620000001000 */
[----:B------:R-:W-:Y:S01]  /*aee0*/  @P0 FMUL R18, R18, 0.25 ;  /* 0x3e80000012120820 */ /* 0x000fe20000400000 */
[----:B------:R-:W-:Y:S01]  /*aef0*/  @P0 FMUL R19, R19, 0.25 ;  /* 0x3e80000013130820 */ /* 0x000fe20000400000 */
[----:B------:R-:W-:Y:S01]  /*af00*/  @!P1 FMUL R4, R4, 16777216 ;  /* 0x4b80000004049820 */ /* 0x000fe20000400000 */
[----:B------:R-:W-:Y:S01]  /*af10*/  @!P1 FMUL R5, R5, 16777216 ;  /* 0x4b80000005059820 */ /* 0x000fe20000400000 */
[----:B------:R-:W-:Y:S01]  /*af20*/  @!P1 FMUL R6, R6, 16777216 ;  /* 0x4b80000006069820 */ /* 0x000fe20000400000 */
[----:B------:R-:W-:Y:S01]  /*af30*/  @!P1 FMUL R7, R7, 16777216 ;  /* 0x4b80000007079820 */ /* 0x000fe20000400000 */
[----:B------:R-:W-:Y:S01]  /*af40*/  @!P1 FMUL R8, R8, 16777216 ;  /* 0x4b80000008089820 */ /* 0x000fe20000400000 */
[----:B------:R-:W-:Y:S01]  /*af50*/  @!P1 FMUL R9, R9, 16777216 ;  /* 0x4b80000009099820 */ /* 0x000fe20000400000 */
[----:B------:R-:W-:Y:S01]  /*af60*/  @P0 FMUL R20, R20, 0.25 ;  /* 0x3e80000014140820 */ /* 0x000fe20000400000 */
[----:B------:R-:W-:Y:S01]  /*af70*/  @P0 FMUL R21, R21, 0.25 ;  /* 0x3e80000015150820 */ /* 0x000fe20000400000 */
[----:B------:R-:W-:Y:S01]  /*af80*/  @P0 FMUL R22, R22, 0.25 ;  /* 0x3e80000016160820 */ /* 0x000fe20000400000 */
[----:B------:R-:W-:Y:S01]  /*af90*/  @P0 FMUL R23, R23, 0.25 ;  /* 0x3e80000017170820 */ /* 0x000fe20000400000 */
[----:B------:R-:W-:Y:S01]  /*afa0*/  @P0 FMUL R24, R24, 0.25 ;  /* 0x3e80000018180820 */ /* 0x000fe20000400000 */
[----:B------:R-:W-:Y:S01]  /*afb0*/  @P0 FMUL R25, R25, 0.25 ;  /* 0x3e80000019190820 */ /* 0x000fe20000400000 */
        /* <DEDUP_REMOVED lines=8> */
[C---:B-1----:R-:W-:Y:S01]  /*b040*/  FMUL R4, R37.reuse, R4 ;  /* 0x0000000425047220 */ /* 0x042fe20000400000 */
[C---:B------:R-:W-:Y:S01]  /*b050*/  FMUL R5, R37.reuse, R5 ;  /* 0x0000000525057220 */ /* 0x040fe20000400000 */
[C---:B------:R-:W-:Y:S01]  /*b060*/  FMUL R6, R37.reuse, R6 ;  /* 0x0000000625067220 */ /* 0x040fe20000400000 */
[C---:B------:R-:W-:Y:S01]  /*b070*/  FMUL R7, R37.reuse, R7 ;  /* 0x0000000725077220 */ /* 0x040fe20000400000 */
[C---:B------:R-:W-:Y:S01]  /*b080*/  FMUL R8, R37.reuse, R8 ;  /* 0x0000000825087220 */ /* 0x040fe20000400000 */
[----:B------:R-:W-:Y:S01]  /*b090*/  FMUL R9, R37, R9 ;  /* 0x0000000925097220 */ /* 0x000fe20000400000 */
        /* <DEDUP_REMOVED lines=16> */
[C---:B------:R-:W-:Y:S01]  /*b1a0*/  FMUL R20, R37.reuse, R20 ;  /* 0x0000001425147220 */ /* 0x040fe20000400000 */
[C---:B------:R-:W-:Y:S01]  /*b1b0*/  FMUL R21, R37.reuse, R21 ;  /* 0x0000001525157220 */ /* 0x040fe20000400000 */
[C---:B------:R-:W-:Y:S01]  /*b1c0*/  FMUL R22, R37.reuse, R22 ;  /* 0x0000001625167220 */ /* 0x040fe20000400000 */
[C---:B------:R-:W-:Y:S01]  /*b1d0*/  FMUL R23, R37.reuse, R23 ;  /* 0x0000001725177220 */ /* 0x040fe20000400000 */
[C---:B------:R-:W-:Y:S01]  /*b1e0*/  FMUL R24, R37.reuse, R24 ;  /* 0x0000001825187220 */ /* 0x040fe20000400000 */
[----:B------:R-:W-:Y:S01]  /*b1f0*/  FMUL R25, R37, R25 ;  /* 0x0000001925197220 */ /* 0x000fe20000400000 */
[----:B------:R-:W-:Y:S01]  /*b200*/  F2FP.SATFINITE.E4M3.F32.PACK_AB_MERGE_C R4, R5, R4, RZ ;  /* 0x000000040504723e */ /* 0x000fe200048070ff */
[----:B------:R-:W-:Y:S01]  /*b210*/  @!P1 FMUL R10, R10, 16777216 ;  /* 0x4b8000000a0a9820 */ /* 0x000fe20000400000 */
[----:B------:R-:W-:Y:S01]  /*b220*/  F2FP.SATFINITE.E4M3.F32.PACK_AB_MERGE_C R6, R7, R6, RZ ;  /* 0x000000060706723e */ /* 0x000fe200048070ff */
[----:B------:R-:W-:Y:S01]  /*b230*/  @!P1 FMUL R11, R11, 16777216 ;  /* 0x4b8000000b0b9820 */ /* 0x000fe20000400000 */
[----:B------:R-:W-:Y:S01]  /*b240*/  F2FP.SATFINITE.E4M3.F32.PACK_AB_MERGE_C R8, R9, R8, RZ ;  /* 0x000000080908723e */ /* 0x000fe200048070ff */
[----:B------:R-:W-:Y:S01]  /*b250*/  @P0 FMUL R12, R12, 0.25 ;  /* 0x3e8000000c0c0820 */ /* 0x000fe20000400000 */
[----:B------:R-:W-:Y:S01]  /*b260*/  @P0 FMUL R13, R13, 0.25 ;  /* 0x3e8000000d0d0820 */ /* 0x000fe20000400000 */
[----:B------:R-:W-:Y:S01]  /*b270*/  @P0 FMUL R14, R14, 0.25 ;  /* 0x3e8000000e0e0820 */ /* 0x000fe20000400000 */
[----:B------:R-:W-:Y:S01]  /*b280*/  @P0 FMUL R15, R15, 0.25 ;  /* 0x3e8000000f0f0820 */ /* 0x000fe20000400000 */
[C---:B------:R-:W-:Y:S01]  /*b290*/  FMUL R26, R37.reuse, R26 ;  /* 0x0000001a251a7220 */ /* 0x040fe20000400000 */
[C---:B------:R-:W-:Y:S01]  /*b2a0*/  FMUL R27, R37.reuse, R27 ;  /* 0x0000001b251b7220 */ /* 0x040fe20000400000 */
[C---:B------:R-:W-:Y:S01]  /*b2b0*/  FMUL R28, R37.reuse, R28 ;  /* 0x0000001c251c7220 */ /* 0x040fe20000400000 */
[----:B------:R-:W-:Y:S01]  /*b2c0*/  FMUL R29, R37, R29 ;  /* 0x0000001d251d7220 */ /* 0x000fe20000400000 */
[----:B------:R-:W-:Y:S01]  /*b2d0*/  F2FP.SATFINITE.E4M3.F32.PACK_AB_MERGE_C R16, R17, R16, RZ ;  /* 0x000000101110723e */ /* 0x000fe200048070ff */
[----:B------:R-:W-:Y:S01]  /*b2e0*/  FMUL R10, R37, R10 ;  /* 0x0000000a250a7220 */ /* 0x000fe20000400000 */
[----:B------:R-:W-:Y:S01]  /*b2f0*/  F2FP.SATFINITE.E4M3.F32.PACK_AB_MERGE_C R18, R19, R18, RZ ;  /* 0x000000121312723e */ /* 0x000fe200048070ff */
[----:B------:R-:W-:Y:S01]  /*b300*/  FMUL R11, R37, R11 ;  /* 0x0000000b250b7220 */ /* 0x000fe20000400000 */
[----:B------:R-:W-:Y:S01]  /*b310*/  LOP3.LUT R17, R4, 0xffff, RZ, 0xc0, !PT ;  /* 0x0000ffff04117812 */ /* 0x000fe200078ec0ff */
[----:B------:R-:W-:Y:S01]  /*b320*/  @!P1 FMUL R12, R12, 16777216 ;  /* 0x4b8000000c0c9820 */ /* 0x000fe20000400000 */
[----:B------:R-:W-:Y:S01]  /*b330*/  LOP3.LUT R42, R6, 0xffff, RZ, 0xc0, !PT ;  /* 0x0000ffff062a7812 */ /* 0x000fe200078ec0ff */
[----:B------:R-:W-:Y:S01]  /*b340*/  @!P1 FMUL R13, R13, 16777216 ;  /* 0x4b8000000d0d9820 */ /* 0x000fe20000400000 */
[----:B------:R-:W-:Y:S01]  /*b350*/  LOP3.LUT R19, R8, 0xffff, RZ, 0xc0, !PT ;  /* 0x0000ffff08137812 */ /* 0x000fe200078ec0ff */
[----:B------:R-:W-:Y:S01]  /*b360*/  @!P1 FMUL R14, R14, 16777216 ;  /* 0x4b8000000e0e9820 */ /* 0x000fe20000400000 */
[----:B------:R-:W-:Y:S01]  /*b370*/  F2FP.SATFINITE.E4M3.F32.PACK_AB_MERGE_C R20, R21, R20, RZ ;  /* 0x000000141514723e */ /* 0x000fe200048070ff */
[----:B------:R-:W-:Y:S01]  /*b380*/  @!P1 FMUL R15, R15, 16777216 ;  /* 0x4b8000000f0f9820 */ /* 0x000fe20000400000 */
[----:B------:R-:W-:Y:S01]  /*b390*/  F2FP.SATFINITE.E4M3.F32.PACK_AB_MERGE_C R22, R23, R22, RZ ;  /* 0x000000161716723e */ /* 0x000fe200048070ff */
[----:B------:R-:W-:Y:S01]  /*b3a0*/  FMUL R12, R37, R12 ;  /* 0x0000000c250c7220 */ /* 0x000fe20000400000 */
[----:B------:R-:W-:Y:S01]  /*b3b0*/  F2FP.SATFINITE.E4M3.F32.PACK_AB_MERGE_C R24, R25, R24, RZ ;  /* 0x000000181918723e */ /* 0x000fe200048070ff */
[----:B------:R-:W-:Y:S01]  /*b3c0*/  FMUL R13, R37, R13 ;  /* 0x0000000d250d7220 */ /* 0x000fe20000400000 */
[----:B------:R-:W-:Y:S01]  /*b3d0*/  F2FP.SATFINITE.E4M3.F32.PACK_AB_MERGE_C R26, R27, R26, RZ ;  /* 0x0000001a1b1a723e */ /* 0x000fe200048070ff */
[----:B------:R-:W-:Y:S01]  /*b3e0*/  FMUL R14, R37, R14 ;  /* 0x0000000e250e7220 */ /* 0x000fe20000400000 */
[----:B------:R-:W-:Y:S01]  /*b3f0*/  F2FP.SATFINITE.E4M3.F32.PACK_AB_MERGE_C R28, R29, R28, RZ ;  /* 0x0000001c1d1c723e */ /* 0x000fe200048070ff */
[----:B------:R-:W-:Y:S01]  /*b400*/  FMUL R15, R37, R15 ;  /* 0x0000000f250f7220 */ /* 0x000fe20000400000 */
[----:B------:R-:W-:Y:S01]  /*b410*/  PRMT R5, R19, 0x3340, R0 ;  /* 0x0000334013057816 */ /* 0x000fe20000000000 */
[----:B------:R-:W-:Y:S01]  /*b420*/  @P0 FMUL R30, R30, 0.25 ;  /* 0x3e8000001e1e0820 */ /* 0x000fe20000400000 */
[----:B------:R-:W-:Y:S01]  /*b430*/  PRMT R4, R17, 0x3340, R42 ;  /* 0x0000334011047816 */ /* 0x000fe2000000002a */
[----:B------:R-:W-:Y:S01]  /*b440*/  @P0 FMUL R31, R31, 0.25 ;  /* 0x3e8000001f1f0820 */ /* 0x000fe20000400000 */
[----:B------:R-:W-:Y:S01]  /*b450*/  LOP3.LUT R20, R20, 0xffff, RZ, 0xc0, !PT ;  /* 0x0000ffff14147812 */ /* 0x000fe200078ec0ff */
[----:B------:R-:W-:Y:S01]  /*b460*/  @P0 FMUL R34, R34, 0.25 ;  /* 0x3e80000022220820 */ /* 0x000fe20000400000 */
[----:B------:R-:W-:Y:S01]  /*b470*/  LOP3.LUT R27, R22, 0xffff, RZ, 0xc0, !PT ;  /* 0x0000ffff161b7812 */ /* 0x000fe200078ec0ff */
[----:B------:R-:W-:Y:S01]  /*b480*/  @P0 FMUL R35, R35, 0.25 ;  /* 0x3e80000023230820 */ /* 0x000fe20000400000 */
[----:B------:R-:W-:Y:S01]  /*b490*/  LOP3.LUT R29, R24, 0xffff, RZ, 0xc0, !PT ;  /* 0x0000ffff181d7812 */ /* 0x000fe200078ec0ff */
[----:B------:R-:W-:Y:S01]  /*b4a0*/  @!P1 FMUL R30, R30, 16777216 ;  /* 0x4b8000001e1e9820 */ /* 0x000fe20000400000 */
[----:B------:R-:W-:Y:S01]  /*b4b0*/  F2FP.SATFINITE.E4M3.F32.PACK_AB_MERGE_C R10, R11, R10, RZ ;  /* 0x0000000a0b0a723e */ /* 0x000fe200048070ff */
[----:B------:R-:W-:Y:S01]  /*b4c0*/  @!P1 FMUL R31, R31, 16777216 ;  /* 0x4b8000001f1f9820 */ /* 0x000fe20000400000 */
[----:B------:R-:W-:Y:S01]  /*b4d0*/  PRMT R11, R4, 0x5410, R5 ;  /* 0x00005410040b7816 */ /* 0x000fe20000000005 */
[----:B------:R-:W-:Y:S01]  /*b4e0*/  @!P1 FMUL R34, R34, 16777216 ;  /* 0x4b80000022229820 */ /* 0x000fe20000400000 */
[----:B------:R-:W-:Y:S01]  /*b4f0*/  PRMT R9, R29, 0x3340, R0 ;  /* 0x000033401d097816 */ /* 0x000fe20000000000 */
[----:B------:R-:W-:Y:S01]  /*b500*/  @!P1 FMUL R35, R35, 16777216 ;  /* 0x4b80000023239820 */ /* 0x000fe20000400000 */
[----:B------:R-:W-:Y:S01]  /*b510*/  PRMT R8, R20, 0x3340, R27 ;  /* 0x0000334014087816 */ /* 0x000fe2000000001b */
[----:B------:R-:W-:Y:S01]  /*b520*/  @P0 FMUL R32, R32, 0.25 ;  /* 0x3e80000020200820 */ /* 0x000fe20000400000 */
[----:B------:R-:W-:Y:S01]  /*b530*/  SHF.R.U32.HI R4, RZ, 0x8, R17 ;  /* 0x00000008ff047819 */ /* 0x000fe20000011611 */
[----:B------:R-:W-:Y:S01]  /*b540*/  @P0 FMUL R33, R33, 0.25 ;  /* 0x3e80000021210820 */ /* 0x000fe20000400000 */
[----:B------:R-:W-:Y:S01]  /*b550*/  SHF.R.U32.HI R5, RZ, 0x8, R42 ;  /* 0x00000008ff057819 */ /* 0x000fe2000001162a */
[----:B------:R-:W-:Y:S01]  /*b560*/  FMUL R30, R37, R30 ;  /* 0x0000001e251e7220 */ /* 0x000fe20000400000 */
[----:B------:R-:W-:Y:S01]  /*b570*/  F2FP.SATFINITE.E4M3.F32.PACK_AB_MERGE_C R12, R13, R12, RZ ;  /* 0x0000000c0d0c723e */ /* 0x000fe200048070ff */
[----:B------:R-:W-:Y:S01]  /*b580*/  FMUL R31, R37, R31 ;  /* 0x0000001f251f7220 */ /* 0x000fe20000400000 */
[----:B------:R-:W-:Y:S01]  /*b590*/  F2FP.SATFINITE.E4M3.F32.PACK_AB_MERGE_C R14, R15, R14, RZ ;  /* 0x0000000e0f0e723e */ /* 0x000fe200048070ff */
[C---:B------:R-:W-:Y:S01]  /*b5a0*/  FMUL R34, R37.reuse, R34 ;  /* 0x0000002225227220 */ /* 0x040fe20000400000 */
[----:B------:R-:W-:Y:S01]  /*b5b0*/  PRMT R13, R8, 0x5410, R9 ;  /* 0x00005410080d7816 */ /* 0x000fe20000000009 */
[----:B------:R-:W-:Y:S01]  /*b5c0*/  IMAD.MOV.U32 R8, RZ, RZ, 0x3dc6b27f ;  /* 0x3dc6b27fff087424 */ /* 0x000fe200078e00ff */
[----:B------:R-:W-:Y:S01]  /*b5d0*/  LOP3.LUT R4, R4, 0xffff, RZ, 0xc0, !PT ;  /* 0x0000ffff04047812 */ /* 0x000fe200078ec0ff */
[----:B------:R-:W-:Y:S01]  /*b5e0*/  FMUL R35, R37, R35 ;  /* 0x0000002325237220 */ /* 0x000fe20000400000 */
[----:B------:R-:W-:Y:S01]  /*b5f0*/  LOP3.LUT R5, R5, 0xffff, RZ, 0xc0, !PT ;  /* 0x0000ffff05057812 */ /* 0x000fe200078ec0ff */
[----:B------:R-:W-:Y:S01]  /*b600*/  @!P1 FMUL R32, R32, 16777216 ;  /* 0x4b80000020209820 */ /* 0x000fe20000400000 */
[----:B------:R-:W-:Y:S01]  /*b610*/  LOP3.LUT R23, R12, 0xffff, RZ, 0xc0, !PT ;  /* 0x0000ffff0c177812 */ /* 0x000fe200078ec0ff */
[----:B------:R-:W-:Y:S01]  /*b620*/  @!P1 FMUL R33, R33, 16777216 ;  /* 0x4b80000021219820 */ /* 0x000fe20000400000 */
[----:B------:R-:W-:Y:S01]  /*b630*/  LOP3.LUT R44, R14, 0xffff, RZ, 0xc0, !PT ;  /* 0x0000ffff0e2c7812 */ /* 0x000fe200078ec0ff */
[C---:B------:R-:W-:Y:S01]  /*b640*/  FMUL R32, R37.reuse, R32 ;  /* 0x0000002025207220 */ /* 0x040fe20000400000 */
[----:B------:R-:W-:Y:S01]  /*b650*/  LOP3.LUT R25, R16, 0xffff, RZ, 0xc0, !PT ;  /* 0x0000ffff10197812 */ /* 0x000fe200078ec0ff */
[----:B------:R-:W-:Y:S01]  /*b660*/  FMUL R33, R37, R33 ;  /* 0x0000002125217220 */ /* 0x000fe20000400000 */
[----:B------:R-:W-:Y:S01]  /*b670*/  PRMT R14, R4, 0x3340, R5 ;  /* 0x00003340040e7816 */ /* 0x000fe20000000005 */
[----:B------:R-:W-:Y:S01]  /*b680*/  FFMA.FTZ R4, R39, R8, -0.16845393180847167969 ;  /* 0xbe2c7f3027047423 */ /* 0x000fe20000010008 */
[----:B------:R-:W-:-:S02]  /*b690*/  PRMT R7, R25, 0x3340, R0 ;  /* 0x0000334019077816 */ /* 0x000fc40000000000 */
[----:B------:R-:W-:Y:S01]  /*b6a0*/  PRMT R6, R23, 0x3340, R44 ;  /* 0x0000334017067816 */ /* 0x000fe2000000002c */
[C---:B------:R-:W-:Y:S01]  /*b6b0*/  FFMA.FTZ R4, R39.reuse, R4, 0.1716887056827545166 ;  /* 0x3e2fcf2a27047423 */ /* 0x040fe20000010004 */
[----:B------:R-:W-:Y:S02]  /*b6c0*/  SHF.R.U32.HI R8, RZ, 0x8, R20 ;  /* 0x00000008ff087819 */ /* 0x000fe40000011614 */
[----:B------:R-:W-:Y:S01]  /*b6d0*/  PRMT R21, R6, 0x5410, R7 ;  /* 0x0000541006157816 */ /* 0x000fe20000000007 */
[C---:B------:R-:W-:Y:S01]  /*b6e0*/  FFMA.FTZ R4, R39.reuse, R4, -0.17900948226451873779 ;  /* 0xbe374e4327047423 */ /* 0x040fe20000010004 */
[----:B------:R-:W-:Y:S02]  /*b6f0*/  SHF.R.U32.HI R6, RZ, 0x8, R19 ;  /* 0x00000008ff067819 */ /* 0x000fe40000011613 */
[----:B------:R-:W-:Y:S01]  /*b700*/  SHF.R.U32.HI R7, RZ, 0x8, R25 ;  /* 0x00000008ff077819 */ /* 0x000fe20000011619 */
[----:B------:R-:W-:Y:S01]  /*b710*/  FFMA.FTZ R4, R39, R4, 0.20512372255325317383 ;  /* 0x3e520bf427047423 */ /* 0x000fe20000010004 */
[----:B------:R-:W-:-:S02]  /*b720*/  LOP3.LUT R6, R6, 0xffff, RZ, 0xc0, !PT ;  /* 0x0000ffff06067812 */ /* 0x000fc400078ec0ff */
[----:B------:R-:W-:Y:S01]  /*b730*/  SHF.R.U32.HI R9, RZ, 0x8, R27 ;  /* 0x00000008ff097819 */ /* 0x000fe2000001161b */
[----:B------:R-:W-:Y:S01]  /*b740*/  FFMA.FTZ R4, R39, R4, -0.24046532809734344482 ;  /* 0xbe763c8b27047423 */ /* 0x000fe20000010004 */
[----:B------:R-:W-:Y:S02]  /*b750*/  F2FP.SATFINITE.E4M3.F32.PACK_AB_MERGE_C R30, R31, R30, RZ ;  /* 0x0000001e1f1e723e */ /* 0x000fe400048070ff */
[----:B------:R-:W-:Y:S01]  /*b760*/  F2FP.SATFINITE.E4M3.F32.PACK_AB_MERGE_C R34, R35, R34, RZ ;  /* 0x000000222322723e */ /* 0x000fe200048070ff */
[----:B------:R-:W-:Y:S01]  /*b770*/  FFMA.FTZ R4, R39, R4, 0.28857114911079406738 ;  /* 0x3e93bf9927047423 */ /* 0x000fe20000010004 */
[----:B------:R-:W-:Y:S02]  /*b780*/  PRMT R17, R6, 0x3340, R1 ;  /* 0x0000334006117816 */ /* 0x000fe40000000001 */
[----:B------:R-:W-:Y:S01]  /*b790*/  LOP3.LUT R7, R7, 0xffff, RZ, 0xc0, !PT ;  /* 0x0000ffff07077812 */ /* 0x000fe200078ec0ff */
[----:B------:R-:W-:Y:S01]  /*b7a0*/  FFMA.FTZ R4, R39, R4, -0.36067417263984680176 ;  /* 0xbeb8aa4927047423 */ /* 0x000fe20000010004 */
[----:B------:R-:W-:-:S02]  /*b7b0*/  LOP3.LUT R8, R8, 0xffff, RZ, 0xc0, !PT ;  /* 0x0000ffff08087812 */ /* 0x000fc400078ec0ff */
[----:B------:R-:W-:Y:S01]  /*b7c0*/  LOP3.LUT R9, R9, 0xffff, RZ, 0xc0, !PT ;  /* 0x0000ffff09097812 */ /* 0x000fe200078ec0ff */
[C---:B------:R-:W-:Y:S01]  /*b7d0*/  FFMA.FTZ R4, R39.reuse, R4, 0.48089820146560668945 ;  /* 0x3ef6384a27047423 */ /* 0x040fe20000010004 */
[----:B------:R-:W-:Y:S02]  /*b7e0*/  LOP3.LUT R28, R28, 0xffff, RZ, 0xc0, !PT ;  /* 0x0000ffff1c1c7812 */ /* 0x000fe400078ec0ff */
[----:B------:R-:W-:Y:S01]  /*b7f0*/  LOP3.LUT R31, R30, 0xffff, RZ, 0xc0, !PT ;  /* 0x0000ffff1e1f7812 */ /* 0x000fe200078ec0ff */
[C---:B------:R-:W-:Y:S01]  /*b800*/  FFMA.FTZ R4, R39.reuse, R4, -0.72134751081466674805 ;  /* 0xbf38aa3b27047423 */ /* 0x040fe20000010004 */
[----:B------:R-:W-:Y:S02]  /*b810*/  SHF.R.U32.HI R35, RZ, 0x7, R0 ;  /* 0x00000007ff237819 */ /* 0x000fe40000011600 */
[----:B------:R-:W-:Y:S01]  /*b820*/  SHF.R.U32.HI R5, RZ, 0x8, R23 ;  /* 0x00000008ff057819 */ /* 0x000fe20000011617 */
[----:B------:R-:W-:Y:S01]  /*b830*/  FMUL R4, R39, R4 ;  /* 0x0000000427047220 */ /* 0x000fe20000400000 */
[----:B------:R-:W-:-:S02]  /*b840*/  SHF.R.U32.HI R6, RZ, 0x8, R44 ;  /* 0x00000008ff067819 */ /* 0x000fc4000001162c */
[----:B------:R-:W-:Y:S01]  /*b850*/  PRMT R19, R7, 0x3340, R0 ;  /* 0x0000334007137816 */ /* 0x000fe20000000000 */
[----:B------:R-:W-:Y:S01]  /*b860*/  FMUL R4, R39, R4 ;  /* 0x0000000427047220 */ /* 0x000fe20000400000 */
[----:B------:R-:W-:Y:S02]  /*b870*/  PRMT R24, R8, 0x3340, R9 ;  /* 0x0000334008187816 */ /* 0x000fe40000000009 */
[----:B------:R-:W-:Y:S01]  /*b880*/  F2FP.SATFINITE.E4M3.F32.PACK_AB_MERGE_C R32, R33, R32, RZ ;  /* 0x000000202120723e */ /* 0x000fe200048070ff */
[----:B------:R-:W-:Y:S01]  /*b890*/  FFMA.FTZ R39, R39, 1.4426950216293334961, R4 ;  /* 0x3fb8aa3b27277823 */ /* 0x000fe20000010004 */
[----:B------:R-:W-:Y:S02]  /*b8a0*/  SGXT.U32 R35, R35, 0x1 ;  /* 0x000000012323781a */ /* 0x000fe40000000000 */
[----:B------:R-:W-:Y:S01]  /*b8b0*/  LOP3.LUT R5, R5, 0xffff, RZ, 0xc0, !PT ;  /* 0x0000ffff05057812 */ /* 0x000fe200078ec0ff */
[----:B------:R-:W-:Y:S01]  /*b8c0*/  FADD R38, R38, R39 ;  /* 0x0000002726267221 */ /* 0x000fe20000000000 */
[----:B------:R-:W-:-:S02]  /*b8d0*/  LOP3.LUT R6, R6, 0xffff, RZ, 0xc0, !PT ;  /* 0x0000ffff06067812 */ /* 0x000fc400078ec0ff */
[----:B------:R-:W-:Y:S02]  /*b8e0*/  SHF.R.U32.HI R8, RZ, 0x8, R31 ;  /* 0x00000008ff087819 */ /* 0x000fe4000001161f */
[----:B------:R-:W-:Y:S02]  /*b8f0*/  SHF.R.U32.HI R7, RZ, 0x8, R28 ;  /* 0x00000008ff077819 */ /* 0x000fe4000001161c */
[----:B------:R-:W-:Y:S02]  /*b900*/  LOP3.LUT R33, R32, 0xffff, RZ, 0xc0, !PT ;  /* 0x0000ffff20217812 */ /* 0x000fe400078ec0ff */
[----:B------:R-:W-:Y:S01]  /*b910*/  PRMT R16, R5, 0x3340, R6 ;  /* 0x0000334005107816 */ /* 0x000fe20000000006 */
[----:B0-----:R-:W-:Y:S01]  /*b920*/  IMAD R6, R35, R70, RZ ;  /* 0x0000004623067224 */ /* 0x001fe200078e02ff */
[----:B------:R-:W-:Y:S02]  /*b930*/  LOP3.LUT R8, R8, 0xffff, RZ, 0xc0, !PT ;  /* 0x0000ffff08087812 */ /* 0x000fe400078ec0ff */
[----:B------:R-:W-:-:S02]  /*b940*/  LOP3.LUT R7, R7, 0xffff, RZ, 0xc0, !PT ;  /* 0x0000ffff07077812 */ /* 0x000fc400078ec0ff */
[----:B------:R-:W-:Y:S02]  /*b950*/  SHF.R.U32.HI R9, RZ, 0x8, R33 ;  /* 0x00000008ff097819 */ /* 0x000fe40000011621 */
[----:B------:R-:W-:Y:S01]  /*b960*/  PRMT R25, R7, 0x3340, R8 ;  /* 0x0000334007197816 */ /* 0x000fe20000000008 */
[C---:B------:R-:W-:Y:S01]  /*b970*/  IMAD R7, R70.reuse, 0x2, R6 ;  /* 0x0000000246077824 */ /* 0x040fe200078e0206 */
[----:B------:R-:W-:Y:S02]  /*b980*/  LOP3.LUT R9, R9, 0xffff, RZ, 0xc0, !PT ;  /* 0x0000ffff09097812 */ /* 0x000fe400078ec0ff */
[--C-:B------:R-:W-:Y:S01]  /*b990*/  PRMT R15, R33, 0x3340, R0.reuse ;  /* 0x00003340210f7816 */ /* 0x100fe20000000000 */
[----:B------:R-:W-:Y:S01]  /*b9a0*/  IMAD R8, R70, 0x2, R7 ;  /* 0x0000000246087824 */ /* 0x000fe200078e0207 */
[----:B------:R-:W-:Y:S02]  /*b9b0*/  PRMT R12, R28, 0x3340, R31 ;  /* 0x000033401c0c7816 */ /* 0x000fe4000000001f */
[----:B------:R-:W-:Y:S01]  /*b9c0*/  PRMT R28, R9, 0x3340, R0 ;  /* 0x00003340091c7816 */ /* 0x000fe20000000000 */
[----:B------:R-:W-:Y:S01]  /*b9d0*/  IMAD R9, R70, 0x2, R8 ;  /* 0x0000000246097824 */ /* 0x000fe200078e0208 */
[----:B------:R-:W-:-:S02]  /*b9e0*/  PRMT R15, R12, 0x5410, R15 ;  /* 0x000054100c0f7816 */ /* 0x000fc4000000000f */
[----:B------:R-:W-:Y:S01]  /*b9f0*/  LOP3.LUT R12, R10, 0xffff, RZ, 0xc0, !PT ;  /* 0x0000ffff0a0c7812 */ /* 0x000fe200078ec0ff */
[----:B------:R-:W-:Y:S01]  /*ba00*/  IMAD R10, R70, 0x2, R9 ;  /* 0x00000002460a7824 */ /* 0x000fe200078e0209 */
[----:B------:R-:W-:Y:S02]  /*ba10*/  SHF.R.U32.HI R5, RZ, 0x8, R29 ;  /* 0x00000008ff057819 */ /* 0x000fe4000001161d */
[----:B------:R-:W-:Y:S01]  /*ba20*/  ISETP.GE.U32.AND P0, PT, R172, 0x7f800000, PT ;  /* 0x7f800000ac00780c */ /* 0x000fe20003f06070 */
[C---:B------:R-:W-:Y:S01]  /*ba30*/  IMAD R4, R70.reuse, 0x2, R10 ;  /* 0x0000000246047824 */ /* 0x040fe200078e020a */
[----:B------:R-:W-:Y:S02]  /*ba40*/  LOP3.LUT R5, R5, 0xffff, RZ, 0xc0, !PT ;  /* 0x0000ffff05057812 */ /* 0x000fe400078ec0ff */
[----:B------:R-:W-:Y:S01]  /*ba50*/  PRMT R20, R11, 0x4210, R12 ;  /* 0x000042100b147816 */ /* 0x000fe2000000000c */
[----:B------:R-:W-:Y:S01]  /*ba60*/  IMAD R11, R70, 0x2, R4 ;  /* 0x00000002460b7824 */ /* 0x000fe200078e0204 */
[----:B------:R-:W-:-:S02]  /*ba70*/  LOP3.LUT R26, R26, 0xffff, RZ, 0xc0, !PT ;  /* 0x0000ffff1a1a7812 */ /* 0x000fc400078ec0ff */
[----:B------:R-:W-:Y:S01]  /*ba80*/  PRMT R5, R5, 0x3340, R0 ;  /* 0x0000334005057816 */ /* 0x000fe20000000000 */
[----:B------:R-:W-:Y:S01]  /*ba90*/  IMAD R27, R70, 0x2, R11 ;  /* 0x00000002461b7824 */ /* 0x000fe200078e020b */
[----:B------:R-:W-:Y:S02]  /*baa0*/  PRMT R22, R13, 0x4210, R26 ;  /* 0x000042100d167816 */ /* 0x000fe4000000001a */
[----:B------:R-:W-:Y:S01]  /*bab0*/  PRMT R13, R24, 0x5410, R5 ;  /* 0x00005410180d7816 */ /* 0x000fe20000000005 */
[----:B------:R-:W-:Y:S01]  /*bac0*/  @P0 IMAD.MOV.U32 R5, RZ, RZ, 0x7f800000 ;  /* 0x7f800000ff050424 */ /* 0x000fe200078e00ff */
[----:B------:R-:W-:Y:S01]  /*bad0*/  PRMT R17, R14, 0x5410, R17 ;  /* 0x000054100e117816 */ /* 0x000fe20000000011 */
[----:B------:R-:W-:Y:S01]  /*bae0*/  IMAD R29, R70, 0x2, R27 ;  /* 0x00000002461d7824 */ /* 0x000fe200078e021b */
[C---:B------:R-:W-:Y:S01]  /*baf0*/  FSETP.NEU.AND P1, PT, R172.reuse, RZ, PT ;  /* 0x000000ffac00720b */ /* 0x040fe20003f2d000 */
[----:B------:R-:W-:Y:S01]  /*bb00*/  @P0 FFMA.FTZ R38, R172, R5, +INF ;  /* 0x7f800000ac260423 */ /* 0x000fe20000010005 */
[----:B------:R-:W-:Y:S01]  /*bb10*/  IMAD R5, R2, UR5, RZ ;  /* 0x0000000502057c24 */ /* 0x000fe2000f8e02ff */
[----:B------:R-:W-:Y:S01]  /*bb20*/  PRMT R19, R16, 0x5410, R19 ;  /* 0x0000541010137816 */ /* 0x000fe20000000013 */
[----:B------:R-:W-:Y:S01]  /*bb30*/  IMAD R31, R70, 0x2, R29 ;  /* 0x00000002461f7824 */ /* 0x000fe200078e021d */
[----:B------:R-:W-:Y:S01]  /*bb40*/  USHF.R.S32.HI UR5, URZ, 0x1f, UR4 ;  /* 0x0000001fff057899 */ /* 0x000fe20008011404 */
[----:B------:R-:W-:-:S02]  /*bb50*/  PRMT R16, R17, 0x5210, R12 ;  /* 0x0000521011107816 */ /* 0x000fc4000000000c */
[C---:B------:R-:W-:Y:S01]  /*bb60*/  IMAD R33, R70.reuse, 0x2, R31 ;  /* 0x0000000246217824 */ /* 0x040fe200078e021f */
[----:B--2---:R-:W-:Y:S01]  /*bb70*/  IADD3 R76, P0, P2, R5, UR4, R76 ;  /* 0x00000004054c7c10 */ /* 0x004fe2000fa1e04c */
[----:B------:R-:W0:Y:S01]  /*bb80*/  LDCU UR4, c[0x0][0x3ec] ;  /* 0x00007d80ff0477ac */ /* 0x000e220008000800 */
[----:B------:R-:W-:Y:S01]  /*bb90*/  SHF.R.S32.HI R12, RZ, 0x1f, R5 ;  /* 0x0000001fff0c7819 */ /* 0x000fe20000011405 */
[----:B------:R-:W-:Y:S01]  /*bba0*/  IMAD R35, R70, 0x2, R33 ;  /* 0x0000000246237824 */ /* 0x000fe200078e0221 */
[----:B------:R-:W-:Y:S02]  /*bbb0*/  FSEL R5, R38, -INF , P1 ;  /* 0xff80000026057808 */ /* 0x000fe40000800000 */
[----:B------:R-:W-:Y:S02]  /*bbc0*/  LOP3.LUT R18, R18, 0xffff, RZ, 0xc0, !PT ;  /* 0x0000ffff12127812 */ /* 0x000fe400078ec0ff */
[----:B------:R-:W-:Y:S01]  /*bbd0*/  LOP3.LUT R34, R34, 0xffff, RZ, 0xc0, !PT ;  /* 0x0000ffff22227812 */ /* 0x000fe200078ec0ff */
[----:B------:R-:W-:Y:S01]  /*bbe0*/  FFMA R37, R5, 0.69314718246459960938, R52 ;  /* 0x3f31721805257823 */ /* 0x000fe20000000034 */
[----:B------:R-:W-:Y:S01]  /*bbf0*/  PRMT R25, R25, 0x5410, R28 ;  /* 0x0000541019197816 */ /* 0x000fe2000000001c */
[----:B------:R-:W-:Y:S01]  /*bc00*/  IMAD R5, R70, 0x2, R35 ;  /* 0x0000000246057824 */ /* 0x000fe200078e0223 */
[----:B------:R-:W-:-:S02]  /*bc10*/  IADD3.X R80, PT, PT, R12, UR5, R77, P0, P2 ;  /* 0x000000050c507c10 */ /* 0x000fc400087e444d */
[C---:B------:R-:W-:Y:S02]  /*bc20*/  IADD3 R12, P0, PT, R6.reuse, R76, RZ ;  /* 0x0000004c060c7210 */ /* 0x040fe40007f1e0ff */
[--C-:B------:R-:W-:Y:S02]  /*bc30*/  PRMT R21, R21, 0x4210, R18.reuse ;  /* 0x0000421015157816 */ /* 0x100fe40000000012 */
[----:B------:R-:W-:Y:S01]  /*bc40*/  PRMT R17, R19, 0x5210, R18 ;  /* 0x0000521013117816 */ /* 0x000fe20000000012 */
[----:B0-----:R-:W-:Y:S01]  /*bc50*/  UIMAD UR4, UR15, UR4, URZ ;  /* 0x000000040f0472a4 */ /* 0x001fe2000f8e02ff */
[----:B------:R-:W-:Y:S02]  /*bc60*/  PRMT R18, R13, 0x5210, R26 ;  /* 0x000052100d127816 */ /* 0x000fe4000000001a */
[--C-:B------:R-:W-:Y:S01]  /*bc70*/  PRMT R19, R25, 0x5210, R34.reuse ;  /* 0x0000521019137816 */ /* 0x100fe20000000022 */
[----:B------:R-:W-:Y:S01]  /*bc80*/  USHF.L.U32 UR6, UR4, 0x2, URZ ;  /* 0x0000000204067899 */ /* 0x000fe200080006ff */
[----:B------:R-:W-:Y:S01]  /*bc90*/  LEA.HI.X.SX32 R13, R6, R80, 0x1, P0 ;  /* 0x00000050060d7211 */ /* 0x000fe200000f0eff */
[C---:B------:R-:W-:Y:S01]  /*bca0*/  IMAD R6, R70.reuse, 0x2, R5 ;  /* 0x0000000246067824 */ /* 0x040fe200078e0205 */
[----:B------:R-:W-:Y:S01]  /*bcb0*/  IADD3 R14, P0, PT, R7, R76, RZ ;  /* 0x0000004c070e7210 */ /* 0x000fe20007f1e0ff */
[----:B------:R0:W-:Y:S01]  /*bcc0*/  STS.128 [R40+0x800], R16 ;  /* 0x0008001028007388 */ /* 0x0001e20000000c00 */
[----:B------:R-:W-:Y:S01]  /*bcd0*/  PRMT R23, R15, 0x4210, R34 ;  /* 0x000042100f177816 */ /* 0x000fe20000000022 */
[----:B------:R-:W-:Y:S01]  /*bce0*/  UIMAD.WIDE UR4, UR4, 0x4, URZ ;  /* 0x00000004040478a5 */ /* 0x000fe2000f8e02ff */
[----:B------:R-:W-:Y:S01]  /*bcf0*/  LEA.HI.X.SX32 R15, R7, R80, 0x1, P0 ;  /* 0x00000050070f7211 */ /* 0x000fe200000f0eff */
[----:B------:R-:W-:Y:S01]  /*bd00*/  IMAD R7, R70, 0x2, R6 ;  /* 0x0000000246077824 */ /* 0x000fe200078e0206 */
[----:B------:R-:W-:Y:S01]  /*bd10*/  LOP3.LUT R0, R0, 0xff, RZ, 0xc0, !PT ;  /* 0x000000ff00007812 */ /* 0x000fe200078ec0ff */
[----:B------:R1:W-:Y:S01]  /*bd20*/  STS.128 [R40], R20 ;  /* 0x0000001428007388 */ /* 0x0003e20000000c00 */
[----:B------:R-:W-:Y:S01]  /*bd30*/  BAR.SYNC.DEFER_BLOCKING 0x0 ;  /* 0x0000000000007b1d */ /* 0x000fe20000010000 */
[----:B0-----:R-:W-:-:S02]  /*bd40*/  IADD3 R16, P1, PT, R8, R76, RZ ;  /* 0x0000004c08107210 */ /* 0x001fc40007f3e0ff */
[C---:B------:R-:W-:Y:S02]  /*bd50*/  IADD3 R18, P2, PT, R9.reuse, R76, RZ ;  /* 0x0000004c09127210 */ /* 0x040fe40007f5e0ff */
[-C--:B------:R-:W-:Y:S01]  /*bd60*/  LEA.HI.X.SX32 R17, R8, R80.reuse, 0x1, P1 ;  /* 0x0000005008117211 */ /* 0x080fe200008f0eff */
[----:B------:R-:W-:Y:S01]  /*bd70*/  IMAD R8, R70, 0x2, R7 ;  /* 0x0000000246087824 */ /* 0x000fe200078e0207 */
[----:B------:R-:W-:Y:S02]  /*bd80*/  LEA.HI.X.SX32 R19, R9, R80, 0x1, P2 ;  /* 0x0000005009137211 */ /* 0x000fe400010f0eff */
[-C--:B-1----:R-:W-:Y:S01]  /*bd90*/  IADD3 R20, P0, PT, R10, R76.reuse, RZ ;  /* 0x0000004c0a147210 */ /* 0x082fe20007f1e0ff */
[----:B------:R-:W-:Y:S01]  /*bda0*/  IMAD R9, R70, 0x2, R8 ;  /* 0x0000000246097824 */ /* 0x000fe200078e0208 */
[C---:B------:R-:W-:Y:S02]  /*bdb0*/  IADD3 R24, P2, PT, R11.reuse, R76, RZ ;  /* 0x0000004c0b187210 */ /* 0x040fe40007f5e0ff */
[-C--:B------:R-:W-:Y:S01]  /*bdc0*/  LEA.HI.X.SX32 R21, R10, R80.reuse, 0x1, P0 ;  /* 0x000000500a157211 */ /* 0x080fe200000f0eff */
[----:B------:R-:W-:Y:S01]  /*bdd0*/  IMAD R10, R70, 0x2, R9 ;  /* 0x00000002460a7824 */ /* 0x000fe200078e0209 */
[----:B------:R-:W-:-:S02]  /*bde0*/  LEA.HI.X.SX32 R25, R11, R80, 0x1, P2 ;  /* 0x000000500b197211 */ /* 0x000fc400010f0eff */
[-C--:B------:R-:W-:Y:S01]  /*bdf0*/  IADD3 R30, P2, PT, R31, R76.reuse, RZ ;  /* 0x0000004c1f1e7210 */ /* 0x080fe20007f5e0ff */
[----:B------:R-:W-:Y:S01]  /*be00*/  IMAD R11, R70, 0x2, R10 ;  /* 0x00000002460b7824 */ /* 0x000fe200078e020a */
[-C--:B------:R-:W-:Y:S02]  /*be10*/  IADD3 R22, P1, PT, R4, R76.reuse, RZ ;  /* 0x0000004c04167210 */ /* 0x080fe40007f3e0ff */
[----:B------:R-:W-:Y:S01]  /*be20*/  IADD3 R26, P0, PT, R27, R76, RZ ;  /* 0x0000004c1b1a7210 */ /* 0x000fe20007f1e0ff */
[C---:B------:R-:W-:Y:S01]  /*be30*/  IMAD R53, R70.reuse, 0x2, R11 ;  /* 0x0000000246357824 */ /* 0x040fe200078e020b */
[----:B------:R-:W-:Y:S02]  /*be40*/  LEA.HI.X.SX32 R31, R31, R80, 0x1, P2 ;  /* 0x000000501f1f7211 */ /* 0x000fe400010f0eff */
[----:B------:R-:W-:Y:S01]  /*be50*/  IADD3 R38, P2, PT, R5, R76, RZ ;  /* 0x0000004c05267210 */ /* 0x000fe20007f5e0ff */
[----:B------:R-:W-:Y:S01]  /*be60*/  IMAD R55, R70, 0x2, R53 ;  /* 0x0000000246377824 */ /* 0x000fe200078e0235 */
[----:B------:R-:W-:-:S02]  /*be70*/  LEA.HI.X.SX32 R23, R4, R80, 0x1, P1 ;  /* 0x0000005004177211 */ /* 0x000fc400008f0eff */
[----:B------:R-:W-:Y:S01]  /*be80*/  IADD3 R28, P1, PT, R29, R76, RZ ;  /* 0x0000004c1d1c7210 */ /* 0x000fe20007f3e0ff */
[C---:B------:R-:W-:Y:S01]  /*be90*/  IMAD R57, R70.reuse, 0x2, R55 ;  /* 0x0000000246397824 */ /* 0x040fe200078e0237 */
[----:B------:R-:W-:Y:S02]  /*bea0*/  LEA.HI.X.SX32 R27, R27, R80, 0x1, P0 ;  /* 0x000000501b1b7211 */ /* 0x000fe400000f0eff */
[----:B------:R-:W-:Y:S01]  /*beb0*/  IADD3 R32, P0, PT, R33, R76, RZ ;  /* 0x0000004c21207210 */ /* 0x000fe20007f1e0ff */
[----:B------:R-:W-:Y:S01]  /*bec0*/  IMAD R59, R70, 0x2, R57 ;  /* 0x00000002463b7824 */ /* 0x000fe200078e0239 */
[----:B------:R-:W-:Y:S02]  /*bed0*/  LEA.HI.X.SX32 R39, R5, R80, 0x1, P2 ;  /* 0x0000005005277211 */ /* 0x000fe400010f0eff */
[----:B------:R-:W-:Y:S02]  /*bee0*/  IADD3 R44, P2, PT, R8, R76, RZ ;  /* 0x0000004c082c7210 */ /* 0x000fe40007f5e0ff */
[----:B------:R-:W-:-:S02]  /*bef0*/  LEA.HI.X.SX32 R29, R29, R80, 0x1, P1 ;  /* 0x000000501d1d7211 */ /* 0x000fc400008f0eff */
[----:B------:R-:W-:Y:S02]  /*bf00*/  IADD3 R34, P1, PT, R35, R76, RZ ;  /* 0x0000004c23227210 */ /* 0x000fe40007f3e0ff */
[----:B------:R-:W-:Y:S02]  /*bf10*/  LEA.HI.X.SX32 R33, R33, R80, 0x1, P0 ;  /* 0x0000005021217211 */ /* 0x000fe400000f0eff */
[----:B------:R-:W-:Y:S02]  /*bf20*/  IADD3 R40, P0, PT, R6, R76, RZ ;  /* 0x0000004c06287210 */ /* 0x000fe40007f1e0ff */
[-C--:B------:R-:W-:Y:S01]  /*bf30*/  LEA.HI.X.SX32 R45, R8, R80.reuse, 0x1, P2 ;  /* 0x00000050082d7211 */ /* 0x080fe200010f0eff */
[C---:B------:R-:W-:Y:S01]  /*bf40*/  IMAD R8, R70.reuse, 0x2, R59 ;  /* 0x0000000246087824 */ /* 0x040fe200078e023b */
[----:B------:R-:W-:Y:S02]  /*bf50*/  LEA.HI.X.SX32 R35, R35, R80, 0x1, P1 ;  /* 0x0000005023237211 */ /* 0x000fe400008f0eff */
[----:B------:R-:W-:Y:S01]  /*bf60*/  IADD3 R42, P1, PT, R7, R76, RZ ;  /* 0x0000004c072a7210 */ /* 0x000fe20007f3e0ff */
[----:B------:R-:W-:Y:S01]  /*bf70*/  IMAD R63, R70, 0x2, R8 ;  /* 0x00000002463f7824 */ /* 0x000fe200078e0208 */
[----:B------:R-:W-:-:S02]  /*bf80*/  LEA.HI.X.SX32 R41, R6, R80, 0x1, P0 ;  /* 0x0000005006297211 */ /* 0x000fc400000f0eff */
[----:B------:R-:W-:Y:S02]  /*bf90*/  IADD3 R46, P0, PT, R9, R76, RZ ;  /* 0x0000004c092e7210 */ /* 0x000fe40007f1e0ff */
[----:B------:R-:W-:Y:S02]  /*bfa0*/  LEA.HI.X.SX32 R43, R7, R80, 0x1, P1 ;  /* 0x00000050072b7211 */ /* 0x000fe400008f0eff */
[----:B------:R-:W-:Y:S01]  /*bfb0*/  IADD3 R48, P1, PT, R10, R76, RZ ;  /* 0x0000004c0a307210 */ /* 0x000fe20007f3e0ff */
[----:B------:R-:W0:Y:S01]  /*bfc0*/  LDS.128 R4, [R78+UR13] ;  /* 0x0000000d4e047984 */ /* 0x000e220008000c00 */
[----:B------:R-:W-:Y:S01]  /*bfd0*/  LEA.HI.X.SX32 R47, R9, R80, 0x1, P0 ;  /* 0x00000050092f7211 */ /* 0x000fe200000f0eff */
[----:B------:R-:W-:Y:S01]  /*bfe0*/  IMAD R9, R70, 0x2, R63 ;  /* 0x0000000246097824 */ /* 0x000fe200078e023f */
[----:B------:R-:W-:Y:S02]  /*bff0*/  IADD3 R50, P2, PT, R11, R76, RZ ;  /* 0x0000004c0b327210 */ /* 0x000fe40007f5e0ff */
[----:B------:R-:W-:Y:S01]  /*c000*/  LEA.HI.X.SX32 R49, R10, R80, 0x1, P1 ;  /* 0x000000500a317211 */ /* 0x000fe200008f0eff */
[----:B------:R-:W-:Y:S01]  /*c010*/  IMAD R10, R70, 0x2, R9 ;  /* 0x00000002460a7824 */ /* 0x000fe200078e0209 */
[----:B------:R-:W-:-:S02]  /*c020*/  IADD3 R54, P1, PT, R55, R76, RZ ;  /* 0x0000004c37367210 */ /* 0x000fc40007f3e0ff */
[----:B------:R-:W-:Y:S01]  /*c030*/  LEA.HI.X.SX32 R51, R11, R80, 0x1, P2 ;  /* 0x000000500b337211 */ /* 0x000fe200010f0eff */
[C---:B------:R-:W-:Y:S01]  /*c040*/  IMAD R11, R70.reuse, 0x2, R10 ;  /* 0x00000002460b7824 */ /* 0x040fe200078e020a */
[----:B------:R-:W-:Y:S02]  /*c050*/  IADD3 R52, P0, PT, R53, R76, RZ ;  /* 0x0000004c35347210 */ /* 0x000fe40007f1e0ff */
[----:B------:R-:W-:Y:S01]  /*c060*/  LEA.HI.X.SX32 R55, R55, R80, 0x1, P1 ;  /* 0x0000005037377211 */ /* 0x000fe200008f0eff */
[----:B------:R-:W-:Y:S01]  /*c070*/  IMAD R71, R70, 0x2, R11 ;  /* 0x0000000246477824 */ /* 0x000fe200078e020b */
[-C--:B------:R-:W-:Y:S02]  /*c080*/  IADD3 R60, P1, PT, R8, R76.reuse, RZ ;  /* 0x0000004c083c7210 */ /* 0x080fe40007f3e0ff */
[----:B------:R-:W-:Y:S02]  /*c090*/  IADD3 R56, P2, PT, R57, R76, RZ ;  /* 0x0000004c39387210 */ /* 0x000fe40007f5e0ff */
[----:B------:R-:W-:-:S02]  /*c0a0*/  LEA.HI.X.SX32 R53, R53, R80, 0x1, P0 ;  /* 0x0000005035357211 */ /* 0x000fc400000f0eff */
[----:B------:R-:W-:Y:S02]  /*c0b0*/  IADD3 R58, P0, PT, R59, R76, RZ ;  /* 0x0000004c3b3a7210 */ /* 0x000fe40007f1e0ff */
[-C--:B------:R-:W-:Y:S01]  /*c0c0*/  LEA.HI.X.SX32 R61, R8, R80.reuse, 0x1, P1 ;  /* 0x00000050083d7211 */ /* 0x080fe200008f0eff */
[C---:B------:R-:W-:Y:S01]  /*c0d0*/  IMAD R8, R70.reuse, 0x2, R71 ;  /* 0x0000000246087824 */ /* 0x040fe200078e0247 */
[----:B------:R-:W-:Y:S02]  /*c0e0*/  LEA.HI.X.SX32 R57, R57, R80, 0x1, P2 ;  /* 0x0000005039397211 */ /* 0x000fe400010f0eff */
[----:B------:R-:W-:Y:S01]  /*c0f0*/  IADD3 R62, P2, PT, R63, R76, RZ ;  /* 0x0000004c3f3e7210 */ /* 0x000fe20007f5e0ff */
[----:B------:R-:W-:Y:S01]  /*c100*/  IMAD R75, R70, 0x2, R8 ;  /* 0x00000002464b7824 */ /* 0x000fe200078e0208 */
[----:B------:R-:W-:Y:S02]  /*c110*/  LEA.HI.X.SX32 R59, R59, R80, 0x1, P0 ;  /* 0x000000503b3b7211 */ /* 0x000fe400000f0eff */
[----:B------:R-:W-:-:S02]  /*c120*/  IADD3 R64, P0, PT, R9, R76, RZ ;  /* 0x0000004c09407210 */ /* 0x000fc40007f1e0ff */
[----:B------:R-:W-:Y:S02]  /*c130*/  LEA.HI.X.SX32 R63, R63, R80, 0x1, P2 ;  /* 0x000000503f3f7211 */ /* 0x000fe400010f0eff */
[-C--:B------:R-:W-:Y:S02]  /*c140*/  IADD3 R66, P1, PT, R10, R76.reuse, RZ ;  /* 0x0000004c0a427210 */ /* 0x080fe40007f3e0ff */
[----:B------:R-:W-:Y:S02]  /*c150*/  IADD3 R68, P2, PT, R11, R76, RZ ;  /* 0x0000004c0b447210 */ /* 0x000fe40007f5e0ff */
[-C--:B------:R-:W-:Y:S01]  /*c160*/  LEA.HI.X.SX32 R65, R9, R80.reuse, 0x1, P0 ;  /* 0x0000005009417211 */ /* 0x080fe200000f0eff */
[----:B------:R-:W-:Y:S01]  /*c170*/  IMAD R9, R70, 0x2, R75 ;  /* 0x0000000246097824 */ /* 0x000fe200078e024b */
[-C--:B------:R-:W-:Y:S02]  /*c180*/  LEA.HI.X.SX32 R67, R10, R80.reuse, 0x1, P1 ;  /* 0x000000500a437211 */ /* 0x080fe400008f0eff */
[----:B------:R-:W-:-:S02]  /*c190*/  LEA.HI.X.SX32 R69, R11, R80, 0x1, P2 ;  /* 0x000000500b457211 */ /* 0x000fc400010f0eff */
[-C--:B------:R-:W-:Y:S02]  /*c1a0*/  IADD3 R70, P0, PT, R71, R76.reuse, RZ ;  /* 0x0000004c47467210 */ /* 0x080fe40007f1e0ff */
[CC--:B------:R-:W-:Y:S02]  /*c1b0*/  IADD3 R72, P1, PT, R8.reuse, R76.reuse, RZ ;  /* 0x0000004c08487210 */ /* 0x0c0fe40007f3e0ff */
[-C--:B------:R-:W-:Y:S02]  /*c1c0*/  IADD3 R74, P2, PT, R75, R76.reuse, RZ ;  /* 0x0000004c4b4a7210 */ /* 0x080fe40007f5e0ff */
[C---:B------:R-:W-:Y:S02]  /*c1d0*/  IADD3 R76, P3, PT, R9.reuse, R76, RZ ;  /* 0x0000004c094c7210 */ /* 0x040fe40007f7e0ff */
[-C--:B------:R-:W-:Y:S02]  /*c1e0*/  LEA.HI.X.SX32 R73, R8, R80.reuse, 0x1, P1 ;  /* 0x0000005008497211 */ /* 0x080fe400008f0eff */
[----:B------:R-:W-:-:S02]  /*c1f0*/  LEA.HI.X.SX32 R77, R9, R80, 0x1, P3 ;  /* 0x00000050094d7211 */ /* 0x000fc400018f0eff */
[----:B------:R-:W1:Y:S01]  /*c200*/  LDS.128 R8, [R78+UR13+0x1000] ;  /* 0x0010000d4e087984 */ /* 0x000e620008000c00 */
[C---:B0-----:R-:W-:Y:S02]  /*c210*/  PRMT R105, R4.reuse, 0x7770, RZ ;  /* 0x0000777004697816 */ /* 0x041fe400000000ff */
[C---:B------:R-:W-:Y:S02]  /*c220*/  PRMT R103, R4.reuse, 0x7771, RZ ;  /* 0x0000777104677816 */ /* 0x040fe400000000ff */
[C---:B------:R-:W-:Y:S01]  /*c230*/  PRMT R101, R4.reuse, 0x7772, RZ ;  /* 0x0000777204657816 */ /* 0x040fe200000000ff */
[----:B------:R-:W-:Y:S01]  /*c240*/  STG.E.U8 desc[UR30][R12.64], R105 ;  /* 0x000000690c007986 */ /* 0x000fe2000c10111e */
[----:B------:R-:W-:Y:S02]  /*c250*/  PRMT R99, R4, 0x7773, RZ ;  /* 0x0000777304637816 */ /* 0x000fe400000000ff */
[C---:B------:R-:W-:Y:S01]  /*c260*/  PRMT R97, R5.reuse, 0x7770, RZ ;  /* 0x0000777005617816 */ /* 0x040fe200000000ff */
[----:B------:R-:W-:Y:S01]  /*c270*/  STG.E.U8 desc[UR30][R14.64], R103 ;  /* 0x000000670e007986 */ /* 0x000fe2000c10111e */
[----:B------:R-:W-:-:S02]  /*c280*/  PRMT R95, R5, 0x7771, RZ ;  /* 0x00007771055f7816 */ /* 0x000fc400000000ff */
[C---:B------:R-:W-:Y:S01]  /*c290*/  PRMT R93, R5.reuse, 0x7772, RZ ;  /* 0x00007772055d7816 */ /* 0x040fe200000000ff */
[----:B------:R-:W-:Y:S01]  /*c2a0*/  STG.E.U8 desc[UR30][R16.64], R101 ;  /* 0x0000006510007986 */ /* 0x000fe2000c10111e */
[----:B------:R-:W-:Y:S02]  /*c2b0*/  PRMT R91, R5, 0x7773, RZ ;  /* 0x00007773055b7816 */ /* 0x000fe400000000ff */
[C---:B------:R-:W-:Y:S01]  /*c2c0*/  PRMT R89, R6.reuse, 0x7770, RZ ;  /* 0x0000777006597816 */ /* 0x040fe200000000ff */
[----:B------:R-:W-:Y:S01]  /*c2d0*/  STG.E.U8 desc[UR30][R18.64], R99 ;  /* 0x0000006312007986 */ /* 0x000fe2000c10111e */
[C---:B------:R-:W-:Y:S02]  /*c2e0*/  PRMT R87, R6.reuse, 0x7771, RZ ;  /* 0x0000777106577816 */ /* 0x040fe400000000ff */
[C---:B------:R-:W-:Y:S01]  /*c2f0*/  PRMT R85, R6.reuse, 0x7772, RZ ;  /* 0x0000777206557816 */ /* 0x040fe200000000ff */
[----:B------:R-:W-:Y:S01]  /*c300*/  STG.E.U8 desc[UR30][R20.64], R97 ;  /* 0x0000006114007986 */ /* 0x000fe2000c10111e */
[----:B------:R-:W-:-:S02]  /*c310*/  PRMT R83, R6, 0x7773, RZ ;  /* 0x0000777306537816 */ /* 0x000fc400000000ff */
[C---:B------:R-:W-:Y:S01]  /*c320*/  PRMT R5, R7.reuse, 0x7773, RZ ;  /* 0x0000777307057816 */ /* 0x040fe200000000ff */
[----:B------:R1:W-:Y:S01]  /*c330*/  STG.E.U8 desc[UR30][R22.64], R95 ;  /* 0x0000005f16007986 */ /* 0x0003e2000c10111e */
[C---:B------:R-:W-:Y:S02]  /*c340*/  PRMT R79, R7.reuse, 0x7772, RZ ;  /* 0x00007772074f7816 */ /* 0x040fe400000000ff */
[C---:B------:R-:W-:Y:S01]  /*c350*/  PRMT R81, R7.reuse, 0x7771, RZ ;  /* 0x0000777107517816 */ /* 0x040fe200000000ff */
[----:B------:R0:W-:Y:S01]  /*c360*/  STG.E.U8 desc[UR30][R24.64], R93 ;  /* 0x0000005d18007986 */ /* 0x0001e2000c10111e */
[----:B------:R-:W-:Y:S02]  /*c370*/  PRMT R7, R7, 0x7770, RZ ;  /* 0x0000777007077816 */ /* 0x000fe400000000ff */
[-C--:B------:R-:W-:Y:S01]  /*c380*/  LEA.HI.X.SX32 R71, R71, R80.reuse, 0x1, P0 ;  /* 0x0000005047477211 */ /* 0x080fe200000f0eff */
[----:B------:R2:W-:Y:S01]  /*c390*/  STG.E.U8 desc[UR30][R26.64], R91 ;  /* 0x0000005b1a007986 */ /* 0x0005e2000c10111e */
[----:B------:R-:W-:-:S02]  /*c3a0*/  LEA.HI.X.SX32 R75, R75, R80, 0x1, P2 ;  /* 0x000000504b4b7211 */ /* 0x000fc400010f0eff */
[----:B------:R-:W-:Y:S01]  /*c3b0*/  ISETP.GE.U32.AND P0, PT, R0, 0x80, PT ;  /* 0x000000800000780c */ /* 0x000fe20003f06070 */
[----:B------:R3:W-:Y:S01]  /*c3c0*/  STG.E.U8 desc[UR30][R28.64], R89 ;  /* 0x000000591c007986 */ /* 0x0007e2000c10111e */
[----:B-1----:R-:W-:-:S03]  /*c3d0*/  PRMT R95, R8, 0x7773, RZ ;  /* 0x00007773085f7816 */ /* 0x002fc600000000ff */
[----:B------:R-:W-:Y:S01]  /*c3e0*/  STG.E.U8 desc[UR30][R30.64], R87 ;  /* 0x000000571e007986 */ /* 0x000fe2000c10111e */
[C---:B0-----:R-:W-:Y:S02]  /*c3f0*/  PRMT R93, R8.reuse, 0x7772, RZ ;  /* 0x00007772085d7816 */ /* 0x041fe400000000ff */
[C---:B------:R-:W-:Y:S01]  /*c400*/  PRMT R25, R9.reuse, 0x7771, RZ ;  /* 0x0000777109197816 */ /* 0x040fe200000000ff */
[----:B------:R-:W-:Y:S01]  /*c410*/  STG.E.U8 desc[UR30][R32.64], R85 ;  /* 0x0000005520007986 */ /* 0x000fe2000c10111e */
[C---:B--2---:R-:W-:Y:S02]  /*c420*/  PRMT R91, R8.reuse, 0x7771, RZ ;  /* 0x00007771085b7816 */ /* 0x044fe400000000ff */
[C---:B------:R-:W-:Y:S01]  /*c430*/  PRMT R27, R9.reuse, 0x7770, RZ ;  /* 0x00007770091b7816 */ /* 0x040fe200000000ff */
[----:B------:R-:W-:Y:S01]  /*c440*/  STG.E.U8 desc[UR30][R34.64], R83 ;  /* 0x0000005322007986 */ /* 0x000fe2000c10111e */
[----:B---3--:R-:W-:Y:S02]  /*c450*/  PRMT R29, R8, 0x7770, RZ ;  /* 0x00007770081d7816 */ /* 0x008fe400000000ff */
[C---:B------:R-:W-:Y:S01]  /*c460*/  PRMT R23, R9.reuse, 0x7772, RZ ;  /* 0x0000777209177816 */ /* 0x040fe200000000ff */
[----:B------:R0:W-:Y:S01]  /*c470*/  STG.E.U8 desc[UR30][R38.64], R7 ;  /* 0x0000000726007986 */ /* 0x0001e2000c10111e */
[----:B------:R-:W-:-:S02]  /*c480*/  PRMT R21, R9, 0x7773, RZ ;  /* 0x0000777309157816 */ /* 0x000fc400000000ff */
[C---:B------:R-:W-:Y:S01]  /*c490*/  PRMT R19, R10.reuse, 0x7770, RZ ;  /* 0x000077700a137816 */ /* 0x040fe200000000ff */
[----:B------:R-:W-:Y:S01]  /*c4a0*/  STG.E.U8 desc[UR30][R40.64], R81 ;  /* 0x0000005128007986 */ /* 0x000fe2000c10111e */
[C---:B------:R-:W-:Y:S02]  /*c4b0*/  PRMT R17, R10.reuse, 0x7771, RZ ;  /* 0x000077710a117816 */ /* 0x040fe400000000ff */
[C---:B------:R-:W-:Y:S01]  /*c4c0*/  PRMT R15, R10.reuse, 0x7772, RZ ;  /* 0x000077720a0f7816 */ /* 0x040fe200000000ff */
[----:B------:R-:W-:Y:S01]  /*c4d0*/  STG.E.U8 desc[UR30][R42.64], R79 ;  /* 0x0000004f2a007986 */ /* 0x000fe2000c10111e */
[----:B------:R-:W-:Y:S02]  /*c4e0*/  PRMT R13, R10, 0x7773, RZ ;  /* 0x000077730a0d7816 */ /* 0x000fe400000000ff */
[C---:B------:R-:W-:Y:S01]  /*c4f0*/  PRMT R9, R11.reuse, 0x7771, RZ ;  /* 0x000077710b097816 */ /* 0x040fe200000000ff */
[----:B------:R1:W-:Y:S01]  /*c500*/  STG.E.U8 desc[UR30][R44.64], R5 ;  /* 0x000000052c007986 */ /* 0x0003e2000c10111e */
[----:B0-----:R-:W-:-:S03]  /*c510*/  PRMT R7, R11, 0x7772, RZ ;  /* 0x000077720b077816 */ /* 0x001fc600000000ff */
[----:B------:R-:W-:Y:S04]  /*c520*/  STG.E.U8 desc[UR30][R46.64], R29 ;  /* 0x0000001d2e007986 */ /* 0x000fe8000c10111e */
[----:B------:R-:W-:Y:S04]  /*c530*/  STG.E.U8 desc[UR30][R48.64], R91 ;  /* 0x0000005b30007986 */ /* 0x000fe8000c10111e */
[----:B------:R-:W-:Y:S01]  /*c540*/  STG.E.U8 desc[UR30][R50.64], R93 ;  /* 0x0000005d32007986 */ /* 0x000fe2000c10111e */
[C---:B-1----:R-:W-:Y:S02]  /*c550*/  PRMT R5, R11.reuse, 0x7773, RZ ;  /* 0x000077730b057816 */ /* 0x042fe400000000ff */
[----:B------:R-:W-:Y:S01]  /*c560*/  PRMT R11, R11, 0x7770, RZ ;  /* 0x000077700b0b7816 */ /* 0x000fe200000000ff */
[----:B------:R-:W-:Y:S04]  /*c570*/  STG.E.U8 desc[UR30][R52.64], R95 ;  /* 0x0000005f34007986 */ /* 0x000fe8000c10111e */
[----:B------:R-:W-:Y:S04]  /*c580*/  STG.E.U8 desc[UR30][R54.64], R27 ;  /* 0x0000001b36007986 */ /* 0x000fe8000c10111e */
[----:B------:R-:W-:Y:S04]  /*c590*/  STG.E.U8 desc[UR30][R56.64], R25 ;  /* 0x0000001938007986 */ /* 0x000fe8000c10111e */
[----:B------:R-:W-:Y:S04]  /*c5a0*/  STG.E.U8 desc[UR30][R58.64], R23 ;  /* 0x000000173a007986 */ /* 0x000fe8000c10111e */
[----:B------:R-:W-:Y:S04]  /*c5b0*/  STG.E.U8 desc[UR30][R60.64], R21 ;  /* 0x000000153c007986 */ /* 0x000fe8000c10111e */
[----:B------:R-:W-:Y:S04]  /*c5c0*/  STG.E.U8 desc[UR30][R62.64], R19 ;  /* 0x000000133e007986 */ /* 0x000fe8000c10111e */
[----:B------:R-:W-:Y:S04]  /*c5d0*/  STG.E.U8 desc[UR30][R64.64], R17 ;  /* 0x0000001140007986 */ /* 0x000fe8000c10111e */
[----:B------:R0:W-:Y:S04]  /*c5e0*/  STG.E.U8 desc[UR30][R66.64], R15 ;  /* 0x0000000f42007986 */ /* 0x0001e8000c10111e */
[----:B------:R-:W-:Y:S04]  /*c5f0*/  STG.E.U8 desc[UR30][R68.64], R13 ;  /* 0x0000000d44007986 */ /* 0x000fe8000c10111e */
[----:B------:R-:W-:Y:S04]  /*c600*/  STG.E.U8 desc[UR30][R70.64], R11 ;  /* 0x0000000b46007986 */ /* 0x000fe8000c10111e */
[----:B------:R-:W-:Y:S01]  /*c610*/  STG.E.U8 desc[UR30][R72.64], R9 ;  /* 0x0000000948007986 */ /* 0x000fe2000c10111e */
[----:B0-----:R-:W0:Y:S03]  /*c620*/  LDC.64 R14, c[0x0][0x3a0] ;  /* 0x0000e800ff0e7b82 */ /* 0x001e260000000a00 */
[----:B------:R-:W-:Y:S04]  /*c630*/  STG.E.U8 desc[UR30][R74.64], R7 ;  /* 0x000000074a007986 */ /* 0x000fe8000c10111e */
[----:B------:R1:W-:Y:S01]  /*c640*/  STG.E.U8 desc[UR30][R76.64], R5 ;  /* 0x000000054c007986 */ /* 0x0003e2000c10111e */
[----:B------:R-:W-:Y:S01]  /*c650*/  BAR.SYNC.DEFER_BLOCKING 0x0 ;  /* 0x0000000000007b1d */ /* 0x000fe20000010000 */
[----:B-1----:R-:W-:-:S02]  /*c660*/  IMAD.SHL.U32 R5, R2, 0x4, RZ ;  /* 0x0000000402057824 */ /* 0x002fc400078e00ff */
[----:B------:R-:W-:-:S03]  /*c670*/  IMAD.HI R2, R2, 0x4, RZ ;  /* 0x0000000402027827 */ /* 0x000fc600078e02ff */
[----:B0-----:R-:W-:-:S04]  /*c680*/  IADD3 R4, P1, P2, R5, UR6, R14 ;  /* 0x0000000605047c10 */ /* 0x001fc8000fa3e00e */
[----:B------:R-:W-:Y:S01]  /*c690*/  IADD3.X R5, PT, PT, R2, UR5, R15, P1, P2 ;  /* 0x0000000502057c10 */ /* 0x000fe20008fe440f */
[----:B------:R-:W-:Y:S01]  /*c6a0*/  STSM.16.M88 [R36], R37 ;  /* 0x0000002524007844 */ /* 0x000fe20000000000 */
[----:B------:R-:W-:Y:S06]  /*c6b0*/  BAR.SYNC.DEFER_BLOCKING 0x0 ;  /* 0x0000000000007b1d */ /* 0x000fec0000010000 */
[----:B------:R-:W0:Y:S04]  /*c6c0*/  LDSM.16.M88 R3, [R3+UR13] ;  /* 0x0000000d0303783b */ /* 0x000e280008000000 */
[----:B0-----:R0:W-:Y:S01]  /*c6d0*/  @!P0 STG.E desc[UR30][R4.64], R3 ;  /* 0x0000000304008986 */ /* 0x0011e2000c10191e */
[----:B------:R-:W-:Y:S06]  /*c6e0*/  BAR.SYNC.DEFER_BLOCKING 0x0 ;  /* 0x0000000000007b1d */ /* 0x000fec0000010000 */
[----:B------:R-:W-:Y:S05]  /*c6f0*/  BRA.U UP1, `(.L_x_19) ;  /* 0x0000000101a07547 */ /* 0x000fea000b800000 */
[----:B------:R-:W1:Y:S01]  /*c700*/  S2UR UR5, SR_CgaCtaId ;  /* 0x00000000000579c3 */ /* 0x000e620000008800 */
[----:B------:R-:W-:Y:S01]  /*c710*/  NOP ;  /* 0x0000000000007918 */ /* 0x000fe20000000000 */
[----:B------:R-:W-:Y:S01]  /*c720*/  UMOV UR4, 0x50 ;  /* 0x0000005000047882 */ /* 0x000fe20000000000 */
[----:B------:R-:W-:Y:S02]  /*c730*/  IMAD.U32 R0, RZ, RZ, UR12 ;  /* 0x0000000cff007e24 */ /* 0x000fe4000f8e00ff */
[----:B0-----:R-:W-:Y:S02]  /*c740*/  IMAD.MOV.U32 R3, RZ, RZ, 0xff ;  /* 0x000000ffff037424 */ /* 0x001fe400078e00ff */
[----:B------:R-:W-:Y:S01]  /*c750*/  IMAD.MOV.U32 R7, RZ, RZ, 0x1 ;  /* 0x00000001ff077424 */ /* 0x000fe200078e00ff */
[----:B------:R-:W-:-:S04]  /*c760*/  LOP3.LUT R0, R0, 0xffff, RZ, 0xc0, !PT ;  /* 0x0000ffff00007812 */ /* 0x000fc800078ec0ff */
[----:B------:R-:W-:-:S05]  /*c770*/  SHF.R.U32.HI R0, RZ, 0x5, R0 ;  /* 0x00000005ff007819 */ /* 0x000fca0000011600 */
[----:B------:R-:W-:Y:S01]  /*c780*/  VIADD R2, R0, 0x10 ;  /* 0x0000001000027836 */ /* 0x000fe20000000000 */
[----:B------:R-:W-:Y:S01]  /*c790*/  SHF.L.U32 R0, R3, R0, RZ ;  /* 0x0000000003007219 */ /* 0x000fe200000006ff */
[----:B-1----:R-:W-:-:S03]  /*c7a0*/  ULEA UR6, UR5, UR4, 0x18 ;  /* 0x0000000405067291 */ /* 0x002fc6000f8ec0ff */
[----:B------:R-:W-:-:S04]  /*c7b0*/  SHF.L.U32 R3, R7, R2, RZ ;  /* 0x0000000207037219 */ /* 0x000fc800000006ff */
[----:B------:R-:W-:Y:S02]  /*c7c0*/  LOP3.LUT R0, R3, R0, RZ, 0xfc, !PT ;  /* 0x0000000003007212 */ /* 0x000fe400078efcff */
[----:B------:R-:W0:Y:S02]  /*c7d0*/  LDS R5, [UR6] ;  /* 0x00000006ff057984 */ /* 0x000e240008000800 */
[C---:B------:R-:W-:Y:S02]  /*c7e0*/  LOP3.LUT R2, R0.reuse, 0xffff, RZ, 0xc0, !PT ;  /* 0x0000ffff00027812 */ /* 0x040fe400078ec0ff */
[----:B0-----:R-:W-:-:S04]  /*c7f0*/  LOP3.LUT R3, R0, 0xffff, R5, 0x80, !PT ;  /* 0x0000ffff00037812 */ /* 0x001fc800078e8005 */
[----:B------:R-:W-:-:S13]  /*c800*/  ISETP.NE.AND P0, PT, R3, R2, PT ;  /* 0x000000020300720c */ /* 0x000fda0003f05270 */
[----:B------:R-:W-:Y:S05]  /*c810*/  @P0 BRA `(.L_x_20) ;  /* 0x0000000000500947 */ /* 0x000fea0003800000 */
[----:B------:R-:W-:Y:S02]  /*c820*/  SHF.R.U32.HI R5, RZ, 0x10, R5 ;  /* 0x00000010ff057819 */ /* 0x000fe40000011605 */
[----:B------:R-:W-:-:S04]  /*c830*/  SHF.R.U32.HI R2, RZ, 0x10, R0 ;  /* 0x00000010ff027819 */ /* 0x000fc80000011600 */
[----:B------:R-:W-:-:S04]  /*c840*/  LOP3.LUT R5, R5, R2, RZ, 0xc0, !PT ;  /* 0x0000000205057212 */ /* 0x000fc800078ec0ff */
[----:B------:R-:W-:-:S13]  /*c850*/  ISETP.NE.AND P0, PT, R5, R2, PT ;  /* 0x000000020500720c */ /* 0x000fda0003f05270 */
[----:B------:R-:W-:Y:S05]  /*c860*/  @P0 BRA `(.L_x_21) ;  /* 0x0000000000300947 */ /* 0x000fea0003800000 */
[----:B------:R-:W-:Y:S01]  /*c870*/  R2UR UR4, R0 ;  /* 0x00000000000472ca */ /* 0x000fe200000e0000 */
[----:B------:R-:W-:Y:S01]  /*c880*/  VOTEU.ANY UR5, UPT, PT ;  /* 0x0000000000057886 */ /* 0x000fe200038e0100 */
[----:B------:R-:W0:Y:S01]  /*c890*/  S2R R0, SR_LANEID ;  /* 0x0000000000007919 */ /* 0x000e220000000000 */
[----:B------:R-:W-:-:S10]  /*c8a0*/  UFLO.U32 UR5, UR5 ;  /* 0x00000005000572bd */ /* 0x000fd400080e0000 */
[----:B------:R-:W-:-:S06]  /*c8b0*/  ULOP3.LUT UR4, URZ, UR4, URZ, 0x33, !UPT ;  /* 0x00000004ff047292 */ /* 0x000fcc000f8e33ff */
[----:B------:R-:W-:-:S04]  /*c8c0*/  IMAD.U32 R2, RZ, RZ, UR4 ;  /* 0x00000004ff027e24 */ /* 0x000fc8000f8e00ff */
[----:B------:R-:W1:Y:S02]  /*c8d0*/  REDUX UR7, R2 ;  /* 0x00000000020773c4 */ /* 0x000e640000000000 */
[----:B------:R2:W-:Y:S01]  /*c8e0*/  UTCATOMSWS.AND URZ, UR4 ;  /* 0x0000000400ff79e3 */ /* 0x0005e20008000000 */
[----:B0-----:R-:W-:Y:S01]  /*c8f0*/  ISETP.EQ.U32.AND P0, PT, R0, UR5, PT ;  /* 0x0000000500007c0c */ /* 0x001fe2000bf02070 */
[----:B-1----:R-:W-:-:S12]  /*c900*/  IMAD.U32 R0, RZ, RZ, UR7 ;  /* 0x00000007ff007e24 */ /* 0x002fd8000f8e00ff */
[----:B------:R2:W-:Y:S01]  /*c910*/  @P0 ATOMS.AND RZ, [UR6], R0 ;  /* 0x00000000ffff098c */ /* 0x0005e2000a800006 */
[----:B------:R-:W-:Y:S05]  /*c920*/  BRA `(.L_x_19) ;  /* 0x0000000000147947 */ /* 0x000fea0003800000 */
.L_x_21:
[----:B------:R-:W-:-:S07]  /*c930*/  MOV R2, 0xc950 ;  /* 0x0000c95000027802 */ /* 0x000fce0000000f00 */
[----:B------:R-:W-:Y:S05]  /*c940*/  CALL.REL.NOINC `($__internal_0_$__cuda_sm10x_tcgen05_guardrail_trap_col_being_dealloced_not_returned_by_alloc) ;  /* 0x0000000000487944 */ /* 0x000fea0003c00000 */
[----:B------:R-:W-:Y:S05]  /*c950*/  BRA `(.L_x_19) ;  /* 0x0000000000087947 */ /* 0x000fea0003800000 */
.L_x_20:
[----:B------:R-:W-:-:S07]  /*c960*/  MOV R2, 0xc980 ;  /* 0x0000c98000027802 */ /* 0x000fce0000000f00 */
[----:B------:R-:W-:Y:S05]  /*c970*/  CALL.REL.NOINC `($__internal_2_$__cuda_sm10x_tcgen05_guardrail_trap_unallocated_columns_being_dealloced) ;  /* 0x0000000000547944 */ /* 0x000fea0003c00000 */
.L_x_19:
[----:B------:R-:W-:Y:S01]  /*c980*/  NOP ;  /* 0x0000000000007918 */ /* 0x000fe20000000000 */
[----:B--2---:R-:W-:Y:S05]  /*c990*/  EXIT ;  /* 0x000000000000794d */ /* 0x004fea0003800000 */
.L_x_8:
[----:B------:R-:W1:Y:S02]  /*c9a0*/  SYNCS.PHASECHK.TRANS64.TRYWAIT P2, [UR13+0x8000], RZ ;  /* 0x008000ffff0075a7 */ /* 0x000e64000804110d */
[----:B-1----:R-:W-:Y:S05]  /*c9b0*/  @!P2 BRA `(.L_x_8) ;  /* 0xfffffffc00f8a947 */ /* 0x002fea000383ffff */
[----:B------:R-:W-:Y:S05]  /*c9c0*/  BRA `(.L_x_7) ;  /* 0xffffff5800487947 */ /* 0x000fea000383ffff */
.L_x_13:
[----:B------:R-:W1:Y:S02]  /*c9d0*/  SYNCS.PHASECHK.TRANS64.TRYWAIT P1, [UR13+0xc010], RZ ;  /* 0x00c010ffff0075a7 */ /* 0x000e64000802110d */
[----:B-1----:R-:W-:Y:S05]  /*c9e0*/  @!P1 BRA `(.L_x_13) ;  /* 0xfffffffc00f89947 */ /* 0x002fea000383ffff */
[----:B------:R-:W-:Y:S05]  /*c9f0*/  BRA `(.L_x_22) ;  /* 0xffffffa000b87947 */ /* 0x000fea000383ffff */
.L_x_14:
[----:B-1----:R-:W-:-:S04]  /*ca00*/  IMAD.U32 R8, RZ, RZ, UR8 ;  /* 0x00000008ff087e24 */ /* 0x002fc8000f8e00ff */
[----:B------:R-:W1:Y:S02]  /*ca10*/  SYNCS.PHASECHK.TRANS64.TRYWAIT P0, [UR20], R8 ;  /* 0x00000008ff0075a7 */ /* 0x000e640008001114 */
[----:B-1----:R-:W-:Y:S05]  /*ca20*/  @!P0 BRA `(.L_x_14) ;  /* 0xfffffffc00f48947 */ /* 0x002fea000383ffff */
[----:B------:R-:W-:Y:S05]  /*ca30*/  BRA `(.L_x_23) ;  /* 0xffffffd000347947 */ /* 0x000fea000383ffff */
.L_x_18:
[----:B------:R-:W0:Y:S02]  /*ca40*/  SYNCS.PHASECHK.TRANS64.TRYWAIT P0, [UR20], R5 ;  /* 0x00000005ff0075a7 */ /* 0x000e240008001114 */
[----:B0-----:R-:W-:Y:S05]  /*ca50*/  @!P0 BRA `(.L_x_18) ;  /* 0xfffffffc00f88947 */ /* 0x001fea000383ffff */
[----:B------:R-:W-:Y:S05]  /*ca60*/  BRA `(.L_x_17) ;  /* 0xffffffe000687947 */ /* 0x000fea000383ffff */
        .weak           $__internal_0_$__cuda_sm10x_tcgen05_guardrail_trap_col_being_dealloced_not_returned_by_alloc
        .type           $__internal_0_$__cuda_sm10x_tcgen05_guardrail_trap_col_being_dealloced_not_returned_by_alloc,@function
        .size           $__internal_0_$__cuda_sm10x_tcgen05_guardrail_trap_col_being_dealloced_not_returned_by_alloc,($__internal_1_$__cuda_sm10x_tcgen05_guardrail_trap_phase_invalid_during_alloc - $__internal_0_$__cuda_sm10x_tcgen05_guardrail_trap_col_being_dealloced_not_returned_by_alloc)
$__internal_0_$__cuda_sm10x_tcgen05_guardrail_trap_col_being_dealloced_not_returned_by_alloc:
[----:B------:R-:W-:Y:S05]  /*ca70*/  BPT.TRAP 0x1 ;  /* 0x000000040000795c */ /* 0x000fea0000300000 */
[----:B------:R-:W-:-:S04]  /*ca80*/  IMAD.MOV.U32 R3, RZ, RZ, 0x0 ;  /* 0x00000000ff037424 */ /* 0x000fc800078e00ff */
[----:B------:R-:W-:Y:S05]  /*ca90*/  RET.REL.NODEC R2 `(attn_fwd) ;  /* 0xffffff3402587950 */ /* 0x000fea0003c3ffff */
        .weak           $__internal_1_$__cuda_sm10x_tcgen05_guardrail_trap_phase_invalid_during_alloc
        .type           $__internal_1_$__cuda_sm10x_tcgen05_guardrail_trap_phase_invalid_during_alloc,@function
        .size           $__internal_1_$__cuda_sm10x_tcgen05_guardrail_trap_phase_invalid_during_alloc,($__internal_2_$__cuda_sm10x_tcgen05_guardrail_trap_unallocated_columns_being_dealloced - $__internal_1_$__cuda_sm10x_tcgen05_guardrail_trap_phase_invalid_during_alloc)
$__internal_1_$__cuda_sm10x_tcgen05_guardrail_trap_phase_invalid_during_alloc:
[----:B------:R-:W-:Y:S05]  /*caa0*/  BPT.TRAP 0x1 ;  /* 0x000000040000795c */ /* 0x000fea0000300000 */
[----:B------:R-:W-:-:S04]  /*cab0*/  IMAD.MOV.U32 R3, RZ, RZ, 0x0 ;  /* 0x00000000ff037424 */ /* 0x000fc800078e00ff */
[----:B------:R-:W-:Y:S05]  /*cac0*/  RET.REL.NODEC R2 `(attn_fwd) ;  /* 0xffffff34024c7950 */ /* 0x000fea0003c3ffff */
        .weak           $__internal_2_$__cuda_sm10x_tcgen05_guardrail_trap_unallocated_columns_being_dealloced
        .type           $__internal_2_$__cuda_sm10x_tcgen05_guardrail_trap_unallocated_columns_being_dealloced,@function
        .size           $__internal_2_$__cuda_sm10x_tcgen05_guardrail_trap_unallocated_columns_being_dealloced,(.L_x_27 - $__internal_2_$__cuda_sm10x_tcgen05_guardrail_trap_unallocated_columns_being_dealloced)
$__internal_2_$__cuda_sm10x_tcgen05_guardrail_trap_unallocated_columns_being_dealloced:
[----:B------:R-:W-:Y:S05]  /*cad0*/  BPT.TRAP 0x1 ;  /* 0x000000040000795c */ /* 0x000fea0000300000 */
[----:B------:R-:W-:-:S04]  /*cae0*/  IMAD.MOV.U32 R3, RZ, RZ, 0x0 ;  /* 0x00000000ff037424 */ /* 0x000fc800078e00ff */
[----:B------:R-:W-:Y:S05]  /*caf0*/  RET.REL.NODEC R2 `(attn_fwd) ;  /* 0xffffff3402407950 */ /* 0x000fea0003c3ffff */
.L_x_24:
[----:B------:R-:W-:-:S00]  /*cb00*/  BRA `(.L_x_24) ;  /* 0xfffffffc00fc7947 */ /* 0x000fc0000383ffff */
[----:B------:R-:W-:-:S00]  /*cb10*/  NOP ;  /* 0x0000000000007918 */ /* 0x000fc00000000000 */
        /* <DEDUP_REMOVED lines=14> */
.L_x_27:


//--------------------- .nv.global.init           --------------------------
	.section	.nv.global.init,"aw",@progbits
.nv.global.init:
	.type		_$_str,@object
	.size		_$_str,(.L_3 - _$_str)
_$_str:
        /*0000*/ 	.byte	0x5f, 0x5f, 0x43, 0x55, 0x44, 0x41, 0x5f, 0x46, 0x54, 0x5a, 0x00
.L_3:


//--------------------- .nv.shared.attn_fwd       --------------------------
	.section	.nv.shared.attn_fwd,"aw",@nobits
	.sectionflags	@""
	.align	16
	.zero		1024


//--------------------- .nv.shared.reserved.0     --------------------------
	.section	.nv.shared.reserved.0,"aw",@nobits
	.align	8
	.weak		__nv_reservedSMEM_offset_0_alias
	.size		__nv_reservedSMEM_offset_0_alias, 0, 64
	.other		__nv_reservedSMEM_offset_0_alias,@"STO_CUDA_RESERVED_SHARED STV_DEFAULT"
__nv_reservedSMEM_offset_0_alias:
	.zero		0
.nv.shared.reserved.0:
	.zero		64
	.weak		__nv_reservedSMEM_allocation_phase
	.type		__nv_reservedSMEM_allocation_phase,@object
	.size		__nv_reservedSMEM_allocation_phase,(.L_0 - __nv_reservedSMEM_allocation_phase)
__nv_reservedSMEM_allocation_phase:
	.zero		1
.L_0:
	.zero		7
	.weak		__nv_reservedSMEM_devtool_atexit_pc
	.type		__nv_reservedSMEM_devtool_atexit_pc,@object
	.size		__nv_reservedSMEM_devtool_atexit_pc,(__nv_reservedSMEM_allocation_mask - __nv_reservedSMEM_devtool_atexit_pc)
__nv_reservedSMEM_devtool_atexit_pc:
	.zero		8
	.weak		__nv_reservedSMEM_allocation_mask
	.type		__nv_reservedSMEM_allocation_mask,@object
	.size		__nv_reservedSMEM_allocation_mask,(.L_2 - __nv_reservedSMEM_allocation_mask)
__nv_reservedSMEM_allocation_mask:
	.zero		4
.L_2:


//--------------------- .nv.constant0.attn_fwd    --------------------------
	.section	.nv.constant0.attn_fwd,"a",@progbits
	.sectionflags	@""
	.align	4
.nv.constant0.attn_fwd:
	.zero		1032


//--------------------- SYMBOLS --------------------------

	.type		.nv.reservedSmem.offset0,@object
	.size		.nv.reservedSmem.offset0,0x4
	.type		.nv.reservedSmem.cap,@object
	.size		.nv.reservedSmem.cap,0x4
